	.target	sm_100a

	.elftype	@"ET_EXEC"


//--------------------- .note.nv.tkinfo           --------------------------
	.section	.note.nv.tkinfo,"",@"SHT_NOTE"
	.sectionflags	@"SHF_NOTE_NV_TKINFO"
	.tkinfo
        /*0018*/ 	.word	0x00000002
        /*0030*/ 	.string	""
        /*0030*/ 	.string	"ptxas"
        /*0030*/ 	.string	"Cuda compilation tools, release 13.0, V13.0.88"
        /*0030*/ 	.string	"Build cuda_13.0.r13.0/compiler.36424714_0"
        /*0030*/ 	.string	"-arch sm_100a -m 64 "



//--------------------- .note.nv.cuinfo           --------------------------
	.section	.note.nv.cuinfo,"",@"SHT_NOTE"
	.sectionflags	@"SHF_NOTE_NV_CUINFO"
        /*0018*/ 	.short	0x0002
        /*001a*/ 	.short	0x0064
        /*001c*/ 	.short	0x0082
	.zero		2


//--------------------- .nv.info                  --------------------------
	.section	.nv.info,"",@"SHT_CUDA_INFO"
	.align	4


	//----- nvinfo : EIATTR_REGCOUNT
	.align		4
        /*0000*/ 	.byte	0x04, 0x2f
        /*0002*/ 	.short	(.L_20 - .L_19)
	.align		4
.L_19:
        /*0004*/ 	.word	index@(_ZN7cutlass13device_kernelINS_4gemm6kernel13GemmUniversalIN4cute5tupleIJiiiiEEENS1_10collective13CollectiveMmaINS1_35MainloopSm100TmaUmmaWarpSpecializedILi5ELi2ELi4ENS5_IJNS4_1CILi1EEESB_SB_EEEEENS5_IJNSA_ILi64EEENSA_ILi256EEENSA_ILi128EEEEEENS_12float_e5m2_tENS5_IJlSB_lEEESI_NS5_IJSB_llEEENS4_8TiledMMAINS4_8MMA_AtomIJNS4_10MMA_TraitsINS4_19SM100_MMA_F8F6F4_SSEJSI_SI_fSE_SF_NS4_17integral_constantINS4_4UMMA5MajorELSR_0EEENSP_ISR_LSR_1EEENSP_INSQ_7ScaleInELSU_0EEESV_EEEEEENS4_6LayoutISC_NS5_IJNSA_ILi0EEESZ_SZ_EEEEENS5_IJNS4_10UnderscoreES12_S12_EEEEENS4_13SM90_TMA_LOADENS4_14ComposedLayoutINS4_7SwizzleILi3ELi4ELi3EEENS4_18smem_ptr_flag_bitsILi8EEENSY_INS5_IJNSA_ILi8EEESG_EEENS5_IJSG_SB_EEEEEEEvNS4_8identityES15_NS16_IS18_S1A_NSY_INS5_IJSG_S1B_EEENS5_IJSB_SG_EEEEEEEvS1G_EENS_8epilogue10collective18CollectiveEpilogueINS1M_23Sm100TmaWarpSpecializedILi4ELi2ELi32ELb0ELb0EEEJSH_NS5_IJNSY_ISE_SB_EES1R_EEESI_SJ_SI_SJ_NS1M_6fusion15FusionCallbacksIS1Q_NS1T_17LinearCombinationISI_fSI_fLNS_15FloatRoundStyleE2EEESH_S1S_JEEENS4_5SM1004TMEM4LOAD26SM100_TMEM_LOAD_16dp32b32xES15_NS16_INS17_ILi2ELi4ELi3EEES1A_NSY_INS5_IJS1B_SE_EEENS5_IJSE_SB_EEEEEEENS4_39AutoVectorizingCopyWithAssumedAlignmentILi128EEENS4_14SM90_TMA_STOREES27_S29_S29_EEEvvEEEEvNT_6ParamsE)
        /*0008*/ 	.word	0x00000079


	//----- nvinfo : EIATTR_FRAME_SIZE
	.align		4
.L_20:
        /*000c*/ 	.byte	0x04, 0x11
        /*000e*/ 	.short	(.L_22 - .L_21)
	.align		4
.L_21:
        /*0010*/ 	.word	index@($__internal_2_$__cuda_sm10x_tcgen05_guardrail_trap_unallocated_columns_being_dealloced)
        /*0014*/ 	.word	0x00000000


	//----- nvinfo : EIATTR_FRAME_SIZE
	.align		4
.L_22:
        /*0018*/ 	.byte	0x04, 0x11
        /*001a*/ 	.short	(.L_24 - .L_23)
	.align		4
.L_23:
        /*001c*/ 	.word	index@($__internal_1_$__cuda_sm10x_tcgen05_guardrail_trap_phase_invalid_during_alloc)
        /*0020*/ 	.word	0x00000000


	//----- nvinfo : EIATTR_FRAME_SIZE
	.align		4
.L_24:
        /*0024*/ 	.byte	0x04, 0x11
        /*0026*/ 	.short	(.L_26 - .L_25)
	.align		4
.L_25:
        /*0028*/ 	.word	index@($__internal_0_$__cuda_sm10x_tcgen05_guardrail_trap_col_being_dealloced_not_returned_by_alloc)
        /*002c*/ 	.word	0x00000000


	//----- nvinfo : EIATTR_FRAME_SIZE
	.align		4
.L_26:
        /*0030*/ 	.byte	0x04, 0x11
        /*0032*/ 	.short	(.L_28 - .L_27)
	.align		4
.L_27:
        /*0034*/ 	.word	index@(_ZN7cutlass13device_kernelINS_4gemm6kernel13GemmUniversalIN4cute5tupleIJiiiiEEENS1_10collective13CollectiveMmaINS1_35MainloopSm100TmaUmmaWarpSpecializedILi5ELi2ELi4ENS5_IJNS4_1CILi1EEESB_SB_EEEEENS5_IJNSA_ILi64EEENSA_ILi256EEENSA_ILi128EEEEEENS_12float_e5m2_tENS5_IJlSB_lEEESI_NS5_IJSB_llEEENS4_8TiledMMAINS4_8MMA_AtomIJNS4_10MMA_TraitsINS4_19SM100_MMA_F8F6F4_SSEJSI_SI_fSE_SF_NS4_17integral_constantINS4_4UMMA5MajorELSR_0EEENSP_ISR_LSR_1EEENSP_INSQ_7ScaleInELSU_0EEESV_EEEEEENS4_6LayoutISC_NS5_IJNSA_ILi0EEESZ_SZ_EEEEENS5_IJNS4_10UnderscoreES12_S12_EEEEENS4_13SM90_TMA_LOADENS4_14ComposedLayoutINS4_7SwizzleILi3ELi4ELi3EEENS4_18smem_ptr_flag_bitsILi8EEENSY_INS5_IJNSA_ILi8EEESG_EEENS5_IJSG_SB_EEEEEEEvNS4_8identityES15_NS16_IS18_S1A_NSY_INS5_IJSG_S1B_EEENS5_IJSB_SG_EEEEEEEvS1G_EENS_8epilogue10collective18CollectiveEpilogueINS1M_23Sm100TmaWarpSpecializedILi4ELi2ELi32ELb0ELb0EEEJSH_NS5_IJNSY_ISE_SB_EES1R_EEESI_SJ_SI_SJ_NS1M_6fusion15FusionCallbacksIS1Q_NS1T_17LinearCombinationISI_fSI_fLNS_15FloatRoundStyleE2EEESH_S1S_JEEENS4_5SM1004TMEM4LOAD26SM100_TMEM_LOAD_16dp32b32xES15_NS16_INS17_ILi2ELi4ELi3EEES1A_NSY_INS5_IJS1B_SE_EEENS5_IJSE_SB_EEEEEEENS4_39AutoVectorizingCopyWithAssumedAlignmentILi128EEENS4_14SM90_TMA_STOREES27_S29_S29_EEEvvEEEEvNT_6ParamsE)
        /*0038*/ 	.word	0x00000000


	//----- nvinfo : EIATTR_MIN_STACK_SIZE
	.align		4
.L_28:
        /*003c*/ 	.byte	0x04, 0x12
        /*003e*/ 	.short	(.L_30 - .L_29)
	.align		4
.L_29:
        /*0040*/ 	.word	index@(_ZN7cutlass13device_kernelINS_4gemm6kernel13GemmUniversalIN4cute5tupleIJiiiiEEENS1_10collective13CollectiveMmaINS1_35MainloopSm100TmaUmmaWarpSpecializedILi5ELi2ELi4ENS5_IJNS4_1CILi1EEESB_SB_EEEEENS5_IJNSA_ILi64EEENSA_ILi256EEENSA_ILi128EEEEEENS_12float_e5m2_tENS5_IJlSB_lEEESI_NS5_IJSB_llEEENS4_8TiledMMAINS4_8MMA_AtomIJNS4_10MMA_TraitsINS4_19SM100_MMA_F8F6F4_SSEJSI_SI_fSE_SF_NS4_17integral_constantINS4_4UMMA5MajorELSR_0EEENSP_ISR_LSR_1EEENSP_INSQ_7ScaleInELSU_0EEESV_EEEEEENS4_6LayoutISC_NS5_IJNSA_ILi0EEESZ_SZ_EEEEENS5_IJNS4_10UnderscoreES12_S12_EEEEENS4_13SM90_TMA_LOADENS4_14ComposedLayoutINS4_7SwizzleILi3ELi4ELi3EEENS4_18smem_ptr_flag_bitsILi8EEENSY_INS5_IJNSA_ILi8EEESG_EEENS5_IJSG_SB_EEEEEEEvNS4_8identityES15_NS16_IS18_S1A_NSY_INS5_IJSG_S1B_EEENS5_IJSB_SG_EEEEEEEvS1G_EENS_8epilogue10collective18CollectiveEpilogueINS1M_23Sm100TmaWarpSpecializedILi4ELi2ELi32ELb0ELb0EEEJSH_NS5_IJNSY_ISE_SB_EES1R_EEESI_SJ_SI_SJ_NS1M_6fusion15FusionCallbacksIS1Q_NS1T_17LinearCombinationISI_fSI_fLNS_15FloatRoundStyleE2EEESH_S1S_JEEENS4_5SM1004TMEM4LOAD26SM100_TMEM_LOAD_16dp32b32xES15_NS16_INS17_ILi2ELi4ELi3EEES1A_NSY_INS5_IJS1B_SE_EEENS5_IJSE_SB_EEEEEEENS4_39AutoVectorizingCopyWithAssumedAlignmentILi128EEENS4_14SM90_TMA_STOREES27_S29_S29_EEEvvEEEEvNT_6ParamsE)
        /*0044*/ 	.word	0x00000000
.L_30:


//--------------------- .nv.compat                --------------------------
	.section	.nv.compat,"",@"SHT_CUDA_COMPAT_INFO"
	.align	4
        /*0000*/ 	.byte	0x02, 0x09, 0x01, 0x00, 0x02, 0x02, 0x02, 0x00, 0x02, 0x05, 0x05, 0x00, 0x03, 0x07, 0x01, 0x01
        /*0010*/ 	.byte	0x02, 0x03, 0x01, 0x00, 0x02, 0x06, 0x01, 0x00, 0x04, 0x0b, 0x08, 0x00, 0x09, 0x00, 0x00, 0x00
        /*0020*/ 	.byte	0x00, 0x00, 0x00, 0x00


//--------------------- .nv.info._ZN7cutlass13device_kernelINS_4gemm6kernel13GemmUniversalIN4cute5tupleIJiiiiEEENS1_10collective13CollectiveMmaINS1_35MainloopSm100TmaUmmaWarpSpecializedILi5ELi2ELi4ENS5_IJNS4_1CILi1EEESB_SB_EEEEENS5_IJNSA_ILi64EEENSA_ILi256EEENSA_ILi128EEEEEENS_12float_e5m2_tENS5_IJlSB_lEEESI_NS5_IJSB_llEEENS4_8TiledMMAINS4_8MMA_AtomIJNS4_10MMA_TraitsINS4_19SM100_MMA_F8F6F4_SSEJSI_SI_fSE_SF_NS4_17integral_constantINS4_4UMMA5MajorELSR_0EEENSP_ISR_LSR_1EEENSP_INSQ_7ScaleInELSU_0EEESV_EEEEEENS4_6LayoutISC_NS5_IJNSA_ILi0EEESZ_SZ_EEEEENS5_IJNS4_10UnderscoreES12_S12_EEEEENS4_13SM90_TMA_LOADENS4_14ComposedLayoutINS4_7SwizzleILi3ELi4ELi3EEENS4_18smem_ptr_flag_bitsILi8EEENSY_INS5_IJNSA_ILi8EEESG_EEENS5_IJSG_SB_EEEEEEEvNS4_8identityES15_NS16_IS18_S1A_NSY_INS5_IJSG_S1B_EEENS5_IJSB_SG_EEEEEEEvS1G_EENS_8epilogue10collective18CollectiveEpilogueINS1M_23Sm100TmaWarpSpecializedILi4ELi2ELi32ELb0ELb0EEEJSH_NS5_IJNSY_ISE_SB_EES1R_EEESI_SJ_SI_SJ_NS1M_6fusion15FusionCallbacksIS1Q_NS1T_17LinearCombinationISI_fSI_fLNS_15FloatRoundStyleE2EEESH_S1S_JEEENS4_5SM1004TMEM4LOAD26SM100_TMEM_LOAD_16dp32b32xES15_NS16_INS17_ILi2ELi4ELi3EEES1A_NSY_INS5_IJS1B_SE_EEENS5_IJSE_SB_EEEEEEENS4_39AutoVectorizingCopyWithAssumedAlignmentILi128EEENS4_14SM90_TMA_STOREES27_S29_S29_EEEvvEEEEvNT_6ParamsE --------------------------
	.section	.nv.info._ZN7cutlass13device_kernelINS_4gemm6kernel13GemmUniversalIN4cute5tupleIJiiiiEEENS1_10collective13CollectiveMmaINS1_35MainloopSm100TmaUmmaWarpSpecializedILi5ELi2ELi4ENS5_IJNS4_1CILi1EEESB_SB_EEEEENS5_IJNSA_ILi64EEENSA_ILi256EEENSA_ILi128EEEEEENS_12float_e5m2_tENS5_IJlSB_lEEESI_NS5_IJSB_llEEENS4_8TiledMMAINS4_8MMA_AtomIJNS4_10MMA_TraitsINS4_19SM100_MMA_F8F6F4_SSEJSI_SI_fSE_SF_NS4_17integral_constantINS4_4UMMA5MajorELSR_0EEENSP_ISR_LSR_1EEENSP_INSQ_7ScaleInELSU_0EEESV_EEEEEENS4_6LayoutISC_NS5_IJNSA_ILi0EEESZ_SZ_EEEEENS5_IJNS4_10UnderscoreES12_S12_EEEEENS4_13SM90_TMA_LOADENS4_14ComposedLayoutINS4_7SwizzleILi3ELi4ELi3EEENS4_18smem_ptr_flag_bitsILi8EEENSY_INS5_IJNSA_ILi8EEESG_EEENS5_IJSG_SB_EEEEEEEvNS4_8identityES15_NS16_IS18_S1A_NSY_INS5_IJSG_S1B_EEENS5_IJSB_SG_EEEEEEEvS1G_EENS_8epilogue10collective18CollectiveEpilogueINS1M_23Sm100TmaWarpSpecializedILi4ELi2ELi32ELb0ELb0EEEJSH_NS5_IJNSY_ISE_SB_EES1R_EEESI_SJ_SI_SJ_NS1M_6fusion15FusionCallbacksIS1Q_NS1T_17LinearCombinationISI_fSI_fLNS_15FloatRoundStyleE2EEESH_S1S_JEEENS4_5SM1004TMEM4LOAD26SM100_TMEM_LOAD_16dp32b32xES15_NS16_INS17_ILi2ELi4ELi3EEES1A_NSY_INS5_IJS1B_SE_EEENS5_IJSE_SB_EEEEEEENS4_39AutoVectorizingCopyWithAssumedAlignmentILi128EEENS4_14SM90_TMA_STOREES27_S29_S29_EEEvvEEEEvNT_6ParamsE,"",@"SHT_CUDA_INFO"
	.sectionflags	@""
	.align	4


	//----- nvinfo : EIATTR_CUDA_API_VERSION
	.align		4
        /*0000*/ 	.byte	0x04, 0x37
        /*0002*/ 	.short	(.L_32 - .L_31)
.L_31:
        /*0004*/ 	.word	0x00000082


	//----- nvinfo : EIATTR_KPARAM_INFO
	.align		4
.L_32:
        /*0008*/ 	.byte	0x04, 0x17
        /*000a*/ 	.short	(.L_34 - .L_33)
.L_33:
        /*000c*/ 	.word	0x00000000
        /*0010*/ 	.short	0x0000
        /*0012*/ 	.short	0x0000
        /*0014*/ 	.byte	0x00, 0xf0, 0x01, 0x20


	//----- nvinfo : EIATTR_AT_ENTRY_FRAGMENTS
	.align		4
.L_34:
        /*0018*/ 	.byte	0x04, 0x4f
        /*001a*/ 	.short	(.L_36 - .L_35)


	//   ....[0]....
.L_35:
        /*001c*/ 	.word	0x00000006


	//----- nvinfo : EIATTR_RESERVED_SMEM_USED
	.align		4
.L_36:
        /*0020*/ 	.byte	0x01, 0x41
	.zero		2


	//----- nvinfo : EIATTR_SPARSE_MMA_MASK
	.align		4
        /*0024*/ 	.byte	0x03, 0x50
        /*0026*/ 	.short	0x0000


	//----- nvinfo : EIATTR_TCGEN05_1CTA_USED
	.align		4
        /*0028*/ 	.byte	0x01, 0x51
	.zero		2


	//----- nvinfo : EIATTR_MAXREG_COUNT
	.align		4
        /*002c*/ 	.byte	0x03, 0x1b
        /*002e*/ 	.short	0x00ff


	//----- nvinfo : EIATTR_NUM_BARRIERS
	.align		4
        /*0030*/ 	.byte	0x02, 0x4c
        /*0032*/ 	.byte	0x07
	.zero		1


	//----- nvinfo : EIATTR_EXTERNS
	.align		4
        /*0034*/ 	.byte	0x04, 0x0f
        /*0036*/ 	.short	(.L_38 - .L_37)


	//   ....[0]....
	.align		4
.L_37:
        /*0038*/ 	.word	index@(__assertfail)


	//----- nvinfo : EIATTR_MERCURY_ISA_VERSION
	.align		4
.L_38:
        /*003c*/ 	.byte	0x03, 0x5f
        /*003e*/ 	.short	0x0101


	//----- nvinfo : EIATTR_INT_WARP_WIDE_INSTR_OFFSETS
	.align		4
        /*0040*/ 	.byte	0x04, 0x31
        /*0042*/ 	.short	(.L_40 - .L_39)


	//   ....[0]....
.L_39:
        /*0044*/ 	.word	0x00001ec0


	//   ....[1]....
        /*0048*/ 	.word	0x000039f0


	//   ....[2]....
        /*004c*/ 	.word	0x00003a20


	//   ....[3]....
        /*0050*/ 	.word	0x00003a70


	//   ....[4]....
        /*0054*/ 	.word	0x00004390


	//   ....[5]....
        /*0058*/ 	.word	0x000043f0


	//   ....[6]....
        /*005c*/ 	.word	0x000044d0


	//   ....[7]....
        /*0060*/ 	.word	0x00004540


	//   ....[8]....
        /*0064*/ 	.word	0x00004650


	//   ....[9]....
        /*0068*/ 	.word	0x000046e0


	//   ....[10]....
        /*006c*/ 	.word	0x000048b0


	//   ....[11]....
        /*0070*/ 	.word	0x00004a10


	//----- nvinfo : EIATTR_COOP_GROUP_MASK_REGIDS
	.align		4
.L_40:
        /*0074*/ 	.byte	0x04, 0x29
        /*0076*/ 	.short	(.L_42 - .L_41)


	//   ....[0]....
.L_41:
        /*0078*/ 	.word	0xffffffff


	//   ....[1]....
        /*007c*/ 	.word	0xffffffff


	//   ....[2]....
        /*0080*/ 	.word	0xffffffff


	//   ....[3]....
        /*0084*/ 	.word	0xffffffff


	//   ....[4]....
        /*0088*/ 	.word	0xffffffff


	//   ....[5]....
        /*008c*/ 	.word	0xffffffff


	//   ....[6]....
        /*0090*/ 	.word	0xffffffff


	//   ....[7]....
        /*0094*/ 	.word	0xffffffff


	//   ....[8]....
        /*0098*/ 	.word	0xffffffff


	//   ....[9]....
        /*009c*/ 	.word	0xffffffff


	//   ....[10]....
        /*00a0*/ 	.word	0xffffffff


	//   ....[11]....
        /*00a4*/ 	.word	0xffffffff


	//   ....[12]....
        /*00a8*/ 	.word	0xffffffff


	//----- nvinfo : EIATTR_COOP_GROUP_INSTR_OFFSETS
	.align		4
.L_42:
        /*00ac*/ 	.byte	0x04, 0x28
        /*00ae*/ 	.short	(.L_44 - .L_43)


	//   ....[0]....
.L_43:
        /*00b0*/ 	.word	0x00000090


	//   ....[1]....
        /*00b4*/ 	.word	0x000004d0


	//   ....[2]....
        /*00b8*/ 	.word	0x00000660


	//   ....[3]....
        /*00bc*/ 	.word	0x00000800


	//   ....[4]....
        /*00c0*/ 	.word	0x00000900


	//   ....[5]....
        /*00c4*/ 	.word	0x00000a70


	//   ....[6]....
        /*00c8*/ 	.word	0x00000c10


	//   ....[7]....
        /*00cc*/ 	.word	0x00001da0


	//   ....[8]....
        /*00d0*/ 	.word	0x00002c10


	//   ....[9]....
        /*00d4*/ 	.word	0x00002e20


	//   ....[10]....
        /*00d8*/ 	.word	0x00002e50


	//   ....[11]....
        /*00dc*/ 	.word	0x000038e0


	//   ....[12]....
        /*00e0*/ 	.word	0x00003b10


	//----- nvinfo : EIATTR_VRC_CTA_INIT_COUNT
	.align		4
.L_44:
        /*00e4*/ 	.byte	0x02, 0x4a
        /*00e6*/ 	.byte	0x80
	.zero		1


	//----- nvinfo : EIATTR_SYSCALL_OFFSETS
	.align		4
        /*00e8*/ 	.byte	0x04, 0x46
        /*00ea*/ 	.short	(.L_46 - .L_45)


	//   ....[0]....
.L_45:
        /*00ec*/ 	.word	0x00005490


	//   ....[1]....
        /*00f0*/ 	.word	0x000055d0


	//   ....[2]....
        /*00f4*/ 	.word	0x00005dd0


	//   ....[3]....
        /*00f8*/ 	.word	0x00006b70


	//   ....[4]....
        /*00fc*/ 	.word	0x000078d0


	//   ....[5]....
        /*0100*/ 	.word	0x00008660


	//----- nvinfo : EIATTR_MBARRIER_INSTR_OFFSETS
	.align		4
.L_46:
        /*0104*/ 	.byte	0x04, 0x39
        /*0106*/ 	.short	(.L_48 - .L_47)


	//   ....[0]....
.L_47:
        /*0108*/ 	.word	0x000005b0
        /*010c*/ 	.word	0x000000ff
        /*0110*/ 	.word	0x00000000
        /*0114*/ 	.short	0x0100
        /*0116*/ 	.byte	0x05
	.zero		1


	//   ....[1]....
        /*0118*/ 	.word	0x000005c0
        /*011c*/ 	.word	0x000000ff
        /*0120*/ 	.word	0x00000028
        /*0124*/ 	.short	0x0100
        /*0126*/ 	.byte	0x05
	.zero		1


	//   ....[2]....
        /*0128*/ 	.word	0x000005d0
        /*012c*/ 	.word	0x000000ff
        /*0130*/ 	.word	0x00000008
        /*0134*/ 	.short	0x0100
        /*0136*/ 	.byte	0x05
	.zero		1


	//   ....[3]....
        /*0138*/ 	.word	0x000005e0
        /*013c*/ 	.word	0x000000ff
        /*0140*/ 	.word	0x00000030
        /*0144*/ 	.short	0x0100
        /*0146*/ 	.byte	0x05
	.zero		1


	//   ....[4]....
        /*0148*/ 	.word	0x000005f0
        /*014c*/ 	.word	0x000000ff
        /*0150*/ 	.word	0x00000010
        /*0154*/ 	.short	0x0100
        /*0156*/ 	.byte	0x05
	.zero		1


	//   ....[5]....
        /*0158*/ 	.word	0x00000600
        /*015c*/ 	.word	0x000000ff
        /*0160*/ 	.word	0x00000038
        /*0164*/ 	.short	0x0100
        /*0166*/ 	.byte	0x05
	.zero		1


	//   ....[6]....
        /*0168*/ 	.word	0x00000610
        /*016c*/ 	.word	0x000000ff
        /*0170*/ 	.word	0x00000018
        /*0174*/ 	.short	0x0100
        /*0176*/ 	.byte	0x05
	.zero		1


	//   ....[7]....
        /*0178*/ 	.word	0x00000620
        /*017c*/ 	.word	0x000000ff
        /*0180*/ 	.word	0x00000040
        /*0184*/ 	.short	0x0100
        /*0186*/ 	.byte	0x05
	.zero		1


	//   ....[8]....
        /*0188*/ 	.word	0x00000630
        /*018c*/ 	.word	0x000000ff
        /*0190*/ 	.word	0x00000020
        /*0194*/ 	.short	0x0100
        /*0196*/ 	.byte	0x05
	.zero		1


	//   ....[9]....
        /*0198*/ 	.word	0x00000640
        /*019c*/ 	.word	0x000000ff
        /*01a0*/ 	.word	0x00000048
        /*01a4*/ 	.short	0x0100
        /*01a6*/ 	.byte	0x05
	.zero		1


	//   ....[10]....
        /*01a8*/ 	.word	0x00000770
        /*01ac*/ 	.word	0x000000ff
        /*01b0*/ 	.word	0x00000050
        /*01b4*/ 	.short	0x0100
        /*01b6*/ 	.byte	0x07
	.zero		1


	//   ....[11]....
        /*01b8*/ 	.word	0x00000780
        /*01bc*/ 	.word	0x000000ff
        /*01c0*/ 	.word	0x00000070
        /*01c4*/ 	.short	0x0100
        /*01c6*/ 	.byte	0x07
	.zero		1


	//   ....[12]....
        /*01c8*/ 	.word	0x00000790
        /*01cc*/ 	.word	0x000000ff
        /*01d0*/ 	.word	0x00000058
        /*01d4*/ 	.short	0x0100
        /*01d6*/ 	.byte	0x07
	.zero		1


	//   ....[13]....
        /*01d8*/ 	.word	0x000007a0
        /*01dc*/ 	.word	0x000000ff
        /*01e0*/ 	.word	0x00000078
        /*01e4*/ 	.short	0x0100
        /*01e6*/ 	.byte	0x07
	.zero		1


	//   ....[14]....
        /*01e8*/ 	.word	0x000007b0
        /*01ec*/ 	.word	0x000000ff
        /*01f0*/ 	.word	0x00000060
        /*01f4*/ 	.short	0x0100
        /*01f6*/ 	.byte	0x07
	.zero		1


	//   ....[15]....
        /*01f8*/ 	.word	0x000007c0
        /*01fc*/ 	.word	0x000000ff
        /*0200*/ 	.word	0x00000080
        /*0204*/ 	.short	0x0100
        /*0206*/ 	.byte	0x07
	.zero		1


	//   ....[16]....
        /*0208*/ 	.word	0x000007d0
        /*020c*/ 	.word	0x000000ff
        /*0210*/ 	.word	0x00000068
        /*0214*/ 	.short	0x0100
        /*0216*/ 	.byte	0x07
	.zero		1


	//   ....[17]....
        /*0218*/ 	.word	0x000007e0
        /*021c*/ 	.word	0x000000ff
        /*0220*/ 	.word	0x00000088
        /*0224*/ 	.short	0x0100
        /*0226*/ 	.byte	0x07
	.zero		1


	//   ....[18]....
        /*0228*/ 	.word	0x000008d0
        /*022c*/ 	.word	0x000000ff
        /*0230*/ 	.word	0x00000090
        /*0234*/ 	.short	0x0100
        /*0236*/ 	.byte	0x05
	.zero		1


	//   ....[19]....
        /*0238*/ 	.word	0x000008e0
        /*023c*/ 	.word	0x000000ff
        /*0240*/ 	.word	0x00000098
        /*0244*/ 	.short	0x0100
        /*0246*/ 	.byte	0x05
	.zero		1


	//   ....[20]....
        /*0248*/ 	.word	0x00000a20
        /*024c*/ 	.word	0x000000ff
        /*0250*/ 	.word	0x000000a0
        /*0254*/ 	.short	0x0100
        /*0256*/ 	.byte	0x05
	.zero		1


	//   ....[21]....
        /*0258*/ 	.word	0x00000a30
        /*025c*/ 	.word	0x000000ff
        /*0260*/ 	.word	0x000000b0
        /*0264*/ 	.short	0x0100
        /*0266*/ 	.byte	0x05
	.zero		1


	//   ....[22]....
        /*0268*/ 	.word	0x00000a40
        /*026c*/ 	.word	0x000000ff
        /*0270*/ 	.word	0x000000a8
        /*0274*/ 	.short	0x0100
        /*0276*/ 	.byte	0x05
	.zero		1


	//   ....[23]....
        /*0278*/ 	.word	0x00000a50
        /*027c*/ 	.word	0x000000ff
        /*0280*/ 	.word	0x000000b8
        /*0284*/ 	.short	0x0100
        /*0286*/ 	.byte	0x05
	.zero		1


	//   ....[24]....
        /*0288*/ 	.word	0x00000b80
        /*028c*/ 	.word	0x000000ff
        /*0290*/ 	.word	0x000000c0
        /*0294*/ 	.short	0x0100
        /*0296*/ 	.byte	0x07
	.zero		1


	//   ....[25]....
        /*0298*/ 	.word	0x00000b90
        /*029c*/ 	.word	0x000000ff
        /*02a0*/ 	.word	0x000000e0
        /*02a4*/ 	.short	0x0100
        /*02a6*/ 	.byte	0x07
	.zero		1


	//   ....[26]....
        /*02a8*/ 	.word	0x00000ba0
        /*02ac*/ 	.word	0x000000ff
        /*02b0*/ 	.word	0x000000c8
        /*02b4*/ 	.short	0x0100
        /*02b6*/ 	.byte	0x07
	.zero		1


	//   ....[27]....
        /*02b8*/ 	.word	0x00000bb0
        /*02bc*/ 	.word	0x000000ff
        /*02c0*/ 	.word	0x000000e8
        /*02c4*/ 	.short	0x0100
        /*02c6*/ 	.byte	0x07
	.zero		1


	//   ....[28]....
        /*02c8*/ 	.word	0x00000bc0
        /*02cc*/ 	.word	0x000000ff
        /*02d0*/ 	.word	0x000000d0
        /*02d4*/ 	.short	0x0100
        /*02d6*/ 	.byte	0x07
	.zero		1


	//   ....[29]....
        /*02d8*/ 	.word	0x00000bd0
        /*02dc*/ 	.word	0x000000ff
        /*02e0*/ 	.word	0x000000f0
        /*02e4*/ 	.short	0x0100
        /*02e6*/ 	.byte	0x07
	.zero		1


	//   ....[30]....
        /*02e8*/ 	.word	0x00000be0
        /*02ec*/ 	.word	0x000000ff
        /*02f0*/ 	.word	0x000000d8
        /*02f4*/ 	.short	0x0100
        /*02f6*/ 	.byte	0x07
	.zero		1


	//   ....[31]....
        /*02f8*/ 	.word	0x00000bf0
        /*02fc*/ 	.word	0x000000ff
        /*0300*/ 	.word	0x000000f8
        /*0304*/ 	.short	0x0100
        /*0306*/ 	.byte	0x07
	.zero		1


	//   ....[32]....
        /*0308*/ 	.word	0x00000ce0
        /*030c*/ 	.word	0x000000ff
        /*0310*/ 	.word	0x00000100
        /*0314*/ 	.short	0x0100
        /*0316*/ 	.byte	0x05
	.zero		1


	//   ....[33]....
        /*0318*/ 	.word	0x00000cf0
        /*031c*/ 	.word	0x000000ff
        /*0320*/ 	.word	0x00000110
        /*0324*/ 	.short	0x0100
        /*0326*/ 	.byte	0x05
	.zero		1


	//   ....[34]....
        /*0328*/ 	.word	0x00000d00
        /*032c*/ 	.word	0x000000ff
        /*0330*/ 	.word	0x00000108
        /*0334*/ 	.short	0x0100
        /*0336*/ 	.byte	0x05
	.zero		1


	//   ....[35]....
        /*0338*/ 	.word	0x00000d10
        /*033c*/ 	.word	0x000000ff
        /*0340*/ 	.word	0x00000118
        /*0344*/ 	.short	0x0100
        /*0346*/ 	.byte	0x05
	.zero		1


	//   ....[36]....
        /*0348*/ 	.word	0x000015e0
        /*034c*/ 	.word	0x00000002
        /*0350*/ 	.word	0x00000110
        /*0354*/ 	.short	0x010a
        /*0356*/ 	.byte	0xff
	.zero		1


	//   ....[37]....
        /*0358*/ 	.word	0x00001610
        /*035c*/ 	.word	0x00000002
        /*0360*/ 	.word	0x00000100
        /*0364*/ 	.short	0x0101
        /*0366*/ 	.byte	0xff
	.zero		1


	//   ....[38]....
        /*0368*/ 	.word	0x000016e0
        /*036c*/ 	.word	0x000000ff
        /*0370*/ 	.word	0x00000028
        /*0374*/ 	.short	0x010a
        /*0376*/ 	.byte	0x08
	.zero		1


	//   ....[39]....
        /*0378*/ 	.word	0x00001790
        /*037c*/ 	.word	0x000000ff
        /*0380*/ 	.word	0x00000028
        /*0384*/ 	.short	0x010a
        /*0386*/ 	.byte	0x21
	.zero		1


	//   ....[40]....
        /*0388*/ 	.word	0x000018e0
        /*038c*/ 	.word	0x000000ff
        /*0390*/ 	.word	0x00000028
        /*0394*/ 	.short	0x010a
        /*0396*/ 	.byte	0x08
	.zero		1


	//   ....[41]....
        /*0398*/ 	.word	0x00001a40
        /*039c*/ 	.word	0x000000ff
        /*03a0*/ 	.word	0x00000098
        /*03a4*/ 	.short	0x0101
        /*03a6*/ 	.byte	0x04
	.zero		1


	//   ....[42]....
        /*03a8*/ 	.word	0x00001a60
        /*03ac*/ 	.word	0x000000ff
        /*03b0*/ 	.word	0x00000028
        /*03b4*/ 	.short	0x010a
        /*03b6*/ 	.byte	0x08
	.zero		1


	//   ....[43]....
        /*03b8*/ 	.word	0x00001af0
        /*03bc*/ 	.word	0x000000ff
        /*03c0*/ 	.word	0x00000028
        /*03c4*/ 	.short	0x010a
        /*03c6*/ 	.byte	0x19
	.zero		1


	//   ....[44]....
        /*03c8*/ 	.word	0x00001c40
        /*03cc*/ 	.word	0x000000ff
        /*03d0*/ 	.word	0x00000028
        /*03d4*/ 	.short	0x010a
        /*03d6*/ 	.byte	0x08
	.zero		1


	//   ....[45]....
        /*03d8*/ 	.word	0x00001dd0
        /*03dc*/ 	.word	0x00000002
        /*03e0*/ 	.word	0x000000a0
        /*03e4*/ 	.short	0x010a
        /*03e6*/ 	.byte	0xff
	.zero		1


	//   ....[46]....
        /*03e8*/ 	.word	0x00001e90
        /*03ec*/ 	.word	0x00000002
        /*03f0*/ 	.word	0x00000000
        /*03f4*/ 	.short	0x0101
        /*03f6*/ 	.byte	0xff
	.zero		1


	//   ....[47]....
        /*03f8*/ 	.word	0x000023f0
        /*03fc*/ 	.word	0x000000ff
        /*0400*/ 	.word	0x00000000
        /*0404*/ 	.short	0x010a
        /*0406*/ 	.byte	0x05
	.zero		1


	//   ....[48]....
        /*0408*/ 	.word	0x00002480
        /*040c*/ 	.word	0x000000ff
        /*0410*/ 	.word	0x00000000
        /*0414*/ 	.short	0x010a
        /*0416*/ 	.byte	0x05
	.zero		1


	//   ....[49]....
        /*0418*/ 	.word	0x00002510
        /*041c*/ 	.word	0x000000ff
        /*0420*/ 	.word	0x00000000
        /*0424*/ 	.short	0x010a
        /*0426*/ 	.byte	0x05
	.zero		1


	//   ....[50]....
        /*0428*/ 	.word	0x000025a0
        /*042c*/ 	.word	0x000000ff
        /*0430*/ 	.word	0x00000000
        /*0434*/ 	.short	0x010a
        /*0436*/ 	.byte	0x05
	.zero		1


	//   ....[51]....
        /*0438*/ 	.word	0x00002640
        /*043c*/ 	.word	0x00000000
        /*0440*/ 	.word	0x00000000
        /*0444*/ 	.short	0x010a
        /*0446*/ 	.byte	0xff
	.zero		1


	//   ....[52]....
        /*0448*/ 	.word	0x00002760
        /*044c*/ 	.word	0x00000000
        /*0450*/ 	.word	0x00000100
        /*0454*/ 	.short	0x010a
        /*0456*/ 	.byte	0xff
	.zero		1


	//   ....[53]....
        /*0458*/ 	.word	0x000027d0
        /*045c*/ 	.word	0x00000000
        /*0460*/ 	.word	0x00000000
        /*0464*/ 	.short	0x0101
        /*0466*/ 	.byte	0xff
	.zero		1


	//   ....[54]....
        /*0468*/ 	.word	0x000027f0
        /*046c*/ 	.word	0x000000ff
        /*0470*/ 	.word	0x000000b0
        /*0474*/ 	.short	0x010a
        /*0476*/ 	.byte	0x05
	.zero		1


	//   ....[55]....
        /*0478*/ 	.word	0x00002910
        /*047c*/ 	.word	0x00000000
        /*0480*/ 	.word	0x000000a0
        /*0484*/ 	.short	0x010a
        /*0486*/ 	.byte	0xff
	.zero		1


	//   ....[56]....
        /*0488*/ 	.word	0x00002a10
        /*048c*/ 	.word	0x00000000
        /*0490*/ 	.word	0x00000000
        /*0494*/ 	.short	0x0101
        /*0496*/ 	.byte	0xff
	.zero		1


	//   ....[57]....
        /*0498*/ 	.word	0x00002aa0
        /*049c*/ 	.word	0x000000ff
        /*04a0*/ 	.word	0x000000b0
        /*04a4*/ 	.short	0x0106
        /*04a6*/ 	.byte	0x05
	.zero		1


	//   ....[58]....
        /*04a8*/ 	.word	0x00002ac0
        /*04ac*/ 	.word	0x000000ff
        /*04b0*/ 	.word	0x000000b0
        /*04b4*/ 	.short	0x010a
        /*04b6*/ 	.byte	0x05
	.zero		1


	//   ....[59]....
        /*04b8*/ 	.word	0x00002b50
        /*04bc*/ 	.word	0x000000ff
        /*04c0*/ 	.word	0x000000b0
        /*04c4*/ 	.short	0x0106
        /*04c6*/ 	.byte	0x04
	.zero		1


	//   ....[60]....
        /*04c8*/ 	.word	0x00002b90
        /*04cc*/ 	.word	0x00000000
        /*04d0*/ 	.word	0x000000b0
        /*04d4*/ 	.short	0x010a
        /*04d6*/ 	.byte	0xff
	.zero		1


	//   ....[61]....
        /*04d8*/ 	.word	0x000030d0
        /*04dc*/ 	.word	0x00000000
        /*04e0*/ 	.word	0x000000a0
        /*04e4*/ 	.short	0x010a
        /*04e6*/ 	.byte	0xff
	.zero		1


	//   ....[62]....
        /*04e8*/ 	.word	0x000031d0
        /*04ec*/ 	.word	0x00000003
        /*04f0*/ 	.word	0x00000000
        /*04f4*/ 	.short	0x0101
        /*04f6*/ 	.byte	0xff
	.zero		1


	//   ....[63]....
        /*04f8*/ 	.word	0x000031e0
        /*04fc*/ 	.word	0x000000ff
        /*0500*/ 	.word	0x00000000
        /*0504*/ 	.short	0x010a
        /*0506*/ 	.byte	0x06
	.zero		1


	//   ....[64]....
        /*0508*/ 	.word	0x00003260
        /*050c*/ 	.word	0x000000ff
        /*0510*/ 	.word	0x000000e0
        /*0514*/ 	.short	0x010a
        /*0516*/ 	.byte	0x07
	.zero		1


	//   ....[65]....
        /*0518*/ 	.word	0x00003340
        /*051c*/ 	.word	0x000000ff
        /*0520*/ 	.word	0x00000000
        /*0524*/ 	.short	0x010a
        /*0526*/ 	.byte	0x06
	.zero		1


	//   ....[66]....
        /*0528*/ 	.word	0x00003470
        /*052c*/ 	.word	0x000000ff
        /*0530*/ 	.word	0x00000000
        /*0534*/ 	.short	0x010a
        /*0536*/ 	.byte	0x1a
	.zero		1


	//   ....[67]....
        /*0538*/ 	.word	0x00003710
        /*053c*/ 	.word	0x000000ff
        /*0540*/ 	.word	0x00000000
        /*0544*/ 	.short	0x010a
        /*0546*/ 	.byte	0x06
	.zero		1


	//   ....[68]....
        /*0548*/ 	.word	0x000037a0
        /*054c*/ 	.word	0x000000ff
        /*0550*/ 	.word	0x00000000
        /*0554*/ 	.short	0x010a
        /*0556*/ 	.byte	0x06
	.zero		1


	//   ....[69]....
        /*0558*/ 	.word	0x00003830
        /*055c*/ 	.word	0x000000ff
        /*0560*/ 	.word	0x00000000
        /*0564*/ 	.short	0x010a
        /*0566*/ 	.byte	0x06
	.zero		1


	//   ....[70]....
        /*0568*/ 	.word	0x000038c0
        /*056c*/ 	.word	0x000000ff
        /*0570*/ 	.word	0x00000000
        /*0574*/ 	.short	0x010a
        /*0576*/ 	.byte	0x07
	.zero		1


	//   ....[71]....
        /*0578*/ 	.word	0x00003d40
        /*057c*/ 	.word	0x00000000
        /*0580*/ 	.word	0x000000a0
        /*0584*/ 	.short	0x010a
        /*0586*/ 	.byte	0xff
	.zero		1


	//   ....[72]....
        /*0588*/ 	.word	0x00003e00
        /*058c*/ 	.word	0x00000000
        /*0590*/ 	.word	0x00000000
        /*0594*/ 	.short	0x0101
        /*0596*/ 	.byte	0xff
	.zero		1


	//   ....[73]....
        /*0598*/ 	.word	0x00004120
        /*059c*/ 	.word	0x000000ff
        /*05a0*/ 	.word	0x00000098
        /*05a4*/ 	.short	0x010a
        /*05a6*/ 	.byte	0x07
	.zero		1


	//   ....[74]....
        /*05a8*/ 	.word	0x00004310
        /*05ac*/ 	.word	0x000000ff
        /*05b0*/ 	.word	0x00000070
        /*05b4*/ 	.short	0x010a
        /*05b6*/ 	.byte	0x07
	.zero		1


	//   ....[75]....
        /*05b8*/ 	.word	0x00004480
        /*05bc*/ 	.word	0x000000ff
        /*05c0*/ 	.word	0x00000050
        /*05c4*/ 	.short	0x010b
        /*05c6*/ 	.byte	0x07
	.zero		1


	//   ....[76]....
        /*05c8*/ 	.word	0x00004490
        /*05cc*/ 	.word	0x000000ff
        /*05d0*/ 	.word	0x00000000
        /*05d4*/ 	.short	0x0101
        /*05d6*/ 	.byte	0x08
	.zero		1


	//   ....[77]....
        /*05d8*/ 	.word	0x000044a0
        /*05dc*/ 	.word	0x000000ff
        /*05e0*/ 	.word	0x00000078
        /*05e4*/ 	.short	0x010a
        /*05e6*/ 	.byte	0x07
	.zero		1


	//   ....[78]....
        /*05e8*/ 	.word	0x000045f0
        /*05ec*/ 	.word	0x000000ff
        /*05f0*/ 	.word	0x00000058
        /*05f4*/ 	.short	0x010b
        /*05f6*/ 	.byte	0x07
	.zero		1


	//   ....[79]....
        /*05f8*/ 	.word	0x00004600
        /*05fc*/ 	.word	0x000000ff
        /*0600*/ 	.word	0x00000000
        /*0604*/ 	.short	0x0101
        /*0606*/ 	.byte	0x08
	.zero		1


	//   ....[80]....
        /*0608*/ 	.word	0x00004610
        /*060c*/ 	.word	0x000000ff
        /*0610*/ 	.word	0x00000080
        /*0614*/ 	.short	0x010a
        /*0616*/ 	.byte	0x07
	.zero		1


	//   ....[81]....
        /*0618*/ 	.word	0x00004790
        /*061c*/ 	.word	0x000000ff
        /*0620*/ 	.word	0x00000060
        /*0624*/ 	.short	0x010b
        /*0626*/ 	.byte	0x07
	.zero		1


	//   ....[82]....
        /*0628*/ 	.word	0x000047d0
        /*062c*/ 	.word	0x000000ff
        /*0630*/ 	.word	0x00000000
        /*0634*/ 	.short	0x0101
        /*0636*/ 	.byte	0x08
	.zero		1


	//   ....[83]....
        /*0638*/ 	.word	0x00004810
        /*063c*/ 	.word	0x000000ff
        /*0640*/ 	.word	0x00000088
        /*0644*/ 	.short	0x010a
        /*0646*/ 	.byte	0x07
	.zero		1


	//   ....[84]....
        /*0648*/ 	.word	0x00004a50
        /*064c*/ 	.word	0x000000ff
        /*0650*/ 	.word	0x00000068
        /*0654*/ 	.short	0x010b
        /*0656*/ 	.byte	0x07
	.zero		1


	//   ....[85]....
        /*0658*/ 	.word	0x00004a70
        /*065c*/ 	.word	0x000000ff
        /*0660*/ 	.word	0x00000000
        /*0664*/ 	.short	0x0101
        /*0666*/ 	.byte	0x0d
	.zero		1


	//   ....[86]....
        /*0668*/ 	.word	0x00004aa0
        /*066c*/ 	.word	0x000000ff
        /*0670*/ 	.word	0x00000070
        /*0674*/ 	.short	0x010a
        /*0676*/ 	.byte	0x07
	.zero		1


	//   ....[87]....
        /*0678*/ 	.word	0x00004ac0
        /*067c*/ 	.word	0x000000ff
        /*0680*/ 	.word	0x00000078
        /*0684*/ 	.short	0x010a
        /*0686*/ 	.byte	0x07
	.zero		1


	//   ....[88]....
        /*0688*/ 	.word	0x00004ae0
        /*068c*/ 	.word	0x000000ff
        /*0690*/ 	.word	0x00000080
        /*0694*/ 	.short	0x010a
        /*0696*/ 	.byte	0x07
	.zero		1


	//   ....[89]....
        /*0698*/ 	.word	0x00004b20
        /*069c*/ 	.word	0x00000000
        /*06a0*/ 	.word	0x00000088
        /*06a4*/ 	.short	0x010a
        /*06a6*/ 	.byte	0xff
	.zero		1


	//   ....[90]....
        /*06a8*/ 	.word	0x00004e60
        /*06ac*/ 	.word	0x00000000
        /*06b0*/ 	.word	0x000000a0
        /*06b4*/ 	.short	0x010a
        /*06b6*/ 	.byte	0xff
	.zero		1


	//   ....[91]....
        /*06b8*/ 	.word	0x00004f70
        /*06bc*/ 	.word	0x00000000
        /*06c0*/ 	.word	0x00000000
        /*06c4*/ 	.short	0x0101
        /*06c6*/ 	.byte	0xff
	.zero		1


	//   ....[92]....
        /*06c8*/ 	.word	0x00005990
        /*06cc*/ 	.word	0x00000002
        /*06d0*/ 	.word	0x00000050
        /*06d4*/ 	.short	0x010a
        /*06d6*/ 	.byte	0xff
	.zero		1


	//   ....[93]....
        /*06d8*/ 	.word	0x000059d0
        /*06dc*/ 	.word	0x00000071
        /*06e0*/ 	.word	0x000000c0
        /*06e4*/ 	.short	0x010a
        /*06e6*/ 	.byte	0xff
	.zero		1


	//   ....[94]....
        /*06e8*/ 	.word	0x00005b10
        /*06ec*/ 	.word	0x00000002
        /*06f0*/ 	.word	0x00000050
        /*06f4*/ 	.short	0x010a
        /*06f6*/ 	.byte	0xff
	.zero		1


	//   ....[95]....
        /*06f8*/ 	.word	0x00005c30
        /*06fc*/ 	.word	0x00000000
        /*0700*/ 	.word	0x00000000
        /*0704*/ 	.short	0x0101
        /*0706*/ 	.byte	0xff
	.zero		1


	//   ....[96]....
        /*0708*/ 	.word	0x00005cb0
        /*070c*/ 	.word	0x00000071
        /*0710*/ 	.word	0x000000c0
        /*0714*/ 	.short	0x010a
        /*0716*/ 	.byte	0xff
	.zero		1


	//   ....[97]....
        /*0718*/ 	.word	0x00006800
        /*071c*/ 	.word	0x00000000
        /*0720*/ 	.word	0x00000050
        /*0724*/ 	.short	0x010a
        /*0726*/ 	.byte	0xff
	.zero		1


	//   ....[98]....
        /*0728*/ 	.word	0x000068c0
        /*072c*/ 	.word	0x00000000
        /*0730*/ 	.word	0x00000050
        /*0734*/ 	.short	0x010a
        /*0736*/ 	.byte	0xff
	.zero		1


	//   ....[99]....
        /*0738*/ 	.word	0x000069f0
        /*073c*/ 	.word	0x00000000
        /*0740*/ 	.word	0x00000000
        /*0744*/ 	.short	0x0101
        /*0746*/ 	.byte	0xff
	.zero		1


	//   ....[100]....
        /*0748*/ 	.word	0x00007560
        /*074c*/ 	.word	0x00000000
        /*0750*/ 	.word	0x00000050
        /*0754*/ 	.short	0x010a
        /*0756*/ 	.byte	0xff
	.zero		1


	//   ....[101]....
        /*0758*/ 	.word	0x00007620
        /*075c*/ 	.word	0x00000000
        /*0760*/ 	.word	0x00000050
        /*0764*/ 	.short	0x010a
        /*0766*/ 	.byte	0xff
	.zero		1


	//   ....[102]....
        /*0768*/ 	.word	0x00007750
        /*076c*/ 	.word	0x00000000
        /*0770*/ 	.word	0x00000000
        /*0774*/ 	.short	0x0101
        /*0776*/ 	.byte	0xff
	.zero		1


	//   ....[103]....
        /*0778*/ 	.word	0x000082f0
        /*077c*/ 	.word	0x00000000
        /*0780*/ 	.word	0x00000050
        /*0784*/ 	.short	0x010a
        /*0786*/ 	.byte	0xff
	.zero		1


	//   ....[104]....
        /*0788*/ 	.word	0x000083b0
        /*078c*/ 	.word	0x00000000
        /*0790*/ 	.word	0x00000050
        /*0794*/ 	.short	0x010a
        /*0796*/ 	.byte	0xff
	.zero		1


	//   ....[105]....
        /*0798*/ 	.word	0x000084e0
        /*079c*/ 	.word	0x00000000
        /*07a0*/ 	.word	0x00000000
        /*07a4*/ 	.short	0x0101
        /*07a6*/ 	.byte	0xff
	.zero		1


	//   ....[106]....
        /*07a8*/ 	.word	0x00008920
        /*07ac*/ 	.word	0x000000ff
        /*07b0*/ 	.word	0x00000000
        /*07b4*/ 	.short	0x0101
        /*07b6*/ 	.byte	0x05
	.zero		1


	//   ....[107]....
        /*07b8*/ 	.word	0x00009160
        /*07bc*/ 	.word	0x00000002
        /*07c0*/ 	.word	0x00000110
        /*07c4*/ 	.short	0x010a
        /*07c6*/ 	.byte	0xff
	.zero		1


	//   ....[108]....
        /*07c8*/ 	.word	0x000091c0
        /*07cc*/ 	.word	0x00000002
        /*07d0*/ 	.word	0x00000028
        /*07d4*/ 	.short	0x010a
        /*07d6*/ 	.byte	0xff
	.zero		1


	//   ....[109]....
        /*07d8*/ 	.word	0x00009220
        /*07dc*/ 	.word	0x00000002
        /*07e0*/ 	.word	0x00000028
        /*07e4*/ 	.short	0x010a
        /*07e6*/ 	.byte	0xff
	.zero		1


	//   ....[110]....
        /*07e8*/ 	.word	0x00009270
        /*07ec*/ 	.word	0x00000002
        /*07f0*/ 	.word	0x000000a0
        /*07f4*/ 	.short	0x010a
        /*07f6*/ 	.byte	0xff
	.zero		1


	//   ....[111]....
        /*07f8*/ 	.word	0x000092d0
        /*07fc*/ 	.word	0x00000000
        /*0800*/ 	.word	0x00000000
        /*0804*/ 	.short	0x010a
        /*0806*/ 	.byte	0xff
	.zero		1


	//   ....[112]....
        /*0808*/ 	.word	0x00009330
        /*080c*/ 	.word	0x00000000
        /*0810*/ 	.word	0x00000000
        /*0814*/ 	.short	0x010a
        /*0816*/ 	.byte	0xff
	.zero		1


	//   ....[113]....
        /*0818*/ 	.word	0x00009390
        /*081c*/ 	.word	0x00000000
        /*0820*/ 	.word	0x00000000
        /*0824*/ 	.short	0x010a
        /*0826*/ 	.byte	0xff
	.zero		1


	//   ....[114]....
        /*0828*/ 	.word	0x000093f0
        /*082c*/ 	.word	0x00000000
        /*0830*/ 	.word	0x00000000
        /*0834*/ 	.short	0x010a
        /*0836*/ 	.byte	0xff
	.zero		1


	//   ....[115]....
        /*0838*/ 	.word	0x00009440
        /*083c*/ 	.word	0x00000000
        /*0840*/ 	.word	0x00000100
        /*0844*/ 	.short	0x010a
        /*0846*/ 	.byte	0xff
	.zero		1


	//   ....[116]....
        /*0848*/ 	.word	0x000094a0
        /*084c*/ 	.word	0x00000000
        /*0850*/ 	.word	0x000000b0
        /*0854*/ 	.short	0x010a
        /*0856*/ 	.byte	0xff
	.zero		1


	//   ....[117]....
        /*0858*/ 	.word	0x000094f0
        /*085c*/ 	.word	0x00000000
        /*0860*/ 	.word	0x000000a0
        /*0864*/ 	.short	0x010a
        /*0866*/ 	.byte	0xff
	.zero		1


	//   ....[118]....
        /*0868*/ 	.word	0x00009550
        /*086c*/ 	.word	0x00000000
        /*0870*/ 	.word	0x000000b0
        /*0874*/ 	.short	0x010a
        /*0876*/ 	.byte	0xff
	.zero		1


	//   ....[119]....
        /*0878*/ 	.word	0x000095a0
        /*087c*/ 	.word	0x00000000
        /*0880*/ 	.word	0x000000a0
        /*0884*/ 	.short	0x010a
        /*0886*/ 	.byte	0xff
	.zero		1


	//   ....[120]....
        /*0888*/ 	.word	0x00009600
        /*088c*/ 	.word	0x00000002
        /*0890*/ 	.word	0x000000e0
        /*0894*/ 	.short	0x010a
        /*0896*/ 	.byte	0xff
	.zero		1


	//   ....[121]....
        /*0898*/ 	.word	0x00009660
        /*089c*/ 	.word	0x00000000
        /*08a0*/ 	.word	0x00000000
        /*08a4*/ 	.short	0x010a
        /*08a6*/ 	.byte	0xff
	.zero		1


	//   ....[122]....
        /*08a8*/ 	.word	0x000096c0
        /*08ac*/ 	.word	0x00000000
        /*08b0*/ 	.word	0x00000000
        /*08b4*/ 	.short	0x010a
        /*08b6*/ 	.byte	0xff
	.zero		1


	//   ....[123]....
        /*08b8*/ 	.word	0x00009720
        /*08bc*/ 	.word	0x00000000
        /*08c0*/ 	.word	0x00000000
        /*08c4*/ 	.short	0x010a
        /*08c6*/ 	.byte	0xff
	.zero		1


	//   ....[124]....
        /*08c8*/ 	.word	0x00009780
        /*08cc*/ 	.word	0x00000000
        /*08d0*/ 	.word	0x00000000
        /*08d4*/ 	.short	0x010a
        /*08d6*/ 	.byte	0xff
	.zero		1


	//   ....[125]....
        /*08d8*/ 	.word	0x000097e0
        /*08dc*/ 	.word	0x00000000
        /*08e0*/ 	.word	0x00000000
        /*08e4*/ 	.short	0x010a
        /*08e6*/ 	.byte	0xff
	.zero		1


	//   ....[126]....
        /*08e8*/ 	.word	0x00009830
        /*08ec*/ 	.word	0x00000000
        /*08f0*/ 	.word	0x000000a0
        /*08f4*/ 	.short	0x010a
        /*08f6*/ 	.byte	0xff
	.zero		1


	//   ....[127]....
        /*08f8*/ 	.word	0x00009890
        /*08fc*/ 	.word	0x00000000
        /*0900*/ 	.word	0x00000098
        /*0904*/ 	.short	0x010a
        /*0906*/ 	.byte	0xff
	.zero		1


	//   ....[128]....
        /*0908*/ 	.word	0x000098f0
        /*090c*/ 	.word	0x00000000
        /*0910*/ 	.word	0x00000070
        /*0914*/ 	.short	0x010a
        /*0916*/ 	.byte	0xff
	.zero		1


	//   ....[129]....
        /*0918*/ 	.word	0x00009950
        /*091c*/ 	.word	0x00000000
        /*0920*/ 	.word	0x00000078
        /*0924*/ 	.short	0x010a
        /*0926*/ 	.byte	0xff
	.zero		1


	//   ....[130]....
        /*0928*/ 	.word	0x000099b0
        /*092c*/ 	.word	0x00000000
        /*0930*/ 	.word	0x00000080
        /*0934*/ 	.short	0x010a
        /*0936*/ 	.byte	0xff
	.zero		1


	//   ....[131]....
        /*0938*/ 	.word	0x00009a10
        /*093c*/ 	.word	0x00000000
        /*0940*/ 	.word	0x00000088
        /*0944*/ 	.short	0x010a
        /*0946*/ 	.byte	0xff
	.zero		1


	//   ....[132]....
        /*0948*/ 	.word	0x00009a70
        /*094c*/ 	.word	0x00000000
        /*0950*/ 	.word	0x00000070
        /*0954*/ 	.short	0x010a
        /*0956*/ 	.byte	0xff
	.zero		1


	//   ....[133]....
        /*0958*/ 	.word	0x00009ad0
        /*095c*/ 	.word	0x00000000
        /*0960*/ 	.word	0x00000078
        /*0964*/ 	.short	0x010a
        /*0966*/ 	.byte	0xff
	.zero		1


	//   ....[134]....
        /*0968*/ 	.word	0x00009b30
        /*096c*/ 	.word	0x00000000
        /*0970*/ 	.word	0x00000080
        /*0974*/ 	.short	0x010a
        /*0976*/ 	.byte	0xff
	.zero		1


	//   ....[135]....
        /*0978*/ 	.word	0x00009b80
        /*097c*/ 	.word	0x00000000
        /*0980*/ 	.word	0x000000a0
        /*0984*/ 	.short	0x010a
        /*0986*/ 	.byte	0xff
	.zero		1


	//   ....[136]....
        /*0988*/ 	.word	0x00009bd0
        /*098c*/ 	.word	0x00000002
        /*0990*/ 	.word	0x00000050
        /*0994*/ 	.short	0x010a
        /*0996*/ 	.byte	0xff
	.zero		1


	//   ....[137]....
        /*0998*/ 	.word	0x00009c20
        /*099c*/ 	.word	0x00000071
        /*09a0*/ 	.word	0x000000c0
        /*09a4*/ 	.short	0x010a
        /*09a6*/ 	.byte	0xff
	.zero		1


	//   ....[138]....
        /*09a8*/ 	.word	0x00009c70
        /*09ac*/ 	.word	0x00000000
        /*09b0*/ 	.word	0x00000050
        /*09b4*/ 	.short	0x010a
        /*09b6*/ 	.byte	0xff
	.zero		1


	//   ....[139]....
        /*09b8*/ 	.word	0x00009cc0
        /*09bc*/ 	.word	0x00000000
        /*09c0*/ 	.word	0x00000050
        /*09c4*/ 	.short	0x010a
        /*09c6*/ 	.byte	0xff
	.zero		1


	//   ....[140]....
        /*09c8*/ 	.word	0x00009d10
        /*09cc*/ 	.word	0x00000000
        /*09d0*/ 	.word	0x00000050
        /*09d4*/ 	.short	0x010a
        /*09d6*/ 	.byte	0xff
	.zero		1


	//----- nvinfo : EIATTR_NUM_MBARRIERS
	.align		4
.L_48:
        /*09d8*/ 	.byte	0x03, 0x38
        /*09da*/ 	.short	0x0024


	//----- nvinfo : EIATTR_EXIT_INSTR_OFFSETS
	.align		4
        /*09dc*/ 	.byte	0x04, 0x1c
        /*09de*/ 	.short	(.L_50 - .L_49)


	//   ....[0]....
.L_49:
        /*09e0*/ 	.word	0x00002670


	//   ....[1]....
        /*09e4*/ 	.word	0x00002b60


	//   ....[2]....
        /*09e8*/ 	.word	0x00002bc0


	//   ....[3]....
        /*09ec*/ 	.word	0x00003b20


	//   ....[4]....
        /*09f0*/ 	.word	0x00004b50


	//   ....[5]....
        /*09f4*/ 	.word	0x00004b90


	//   ....[6]....
        /*09f8*/ 	.word	0x00009150


	//----- nvinfo : EIATTR_MAX_THREADS
	.align		4
.L_50:
        /*09fc*/ 	.byte	0x04, 0x05
        /*09fe*/ 	.short	(.L_52 - .L_51)
.L_51:
        /*0a00*/ 	.word	0x00000100
        /*0a04*/ 	.word	0x00000001
        /*0a08*/ 	.word	0x00000001


	//----- nvinfo : EIATTR_CRS_STACK_SIZE
	.align		4
.L_52:
        /*0a0c*/ 	.byte	0x04, 0x1e
        /*0a0e*/ 	.short	(.L_54 - .L_53)
.L_53:
        /*0a10*/ 	.word	0x00000000


	//----- nvinfo : EIATTR_CBANK_PARAM_SIZE
	.align		4
.L_54:
        /*0a14*/ 	.byte	0x03, 0x19
        /*0a16*/ 	.short	0x0800


	//----- nvinfo : EIATTR_PARAM_CBANK
	.align		4
        /*0a18*/ 	.byte	0x04, 0x0a
        /*0a1a*/ 	.short	(.L_56 - .L_55)
	.align		4
.L_55:
        /*0a1c*/ 	.word	index@(.nv.constant0._ZN7cutlass13device_kernelINS_4gemm6kernel13GemmUniversalIN4cute5tupleIJiiiiEEENS1_10collective13CollectiveMmaINS1_35MainloopSm100TmaUmmaWarpSpecializedILi5ELi2ELi4ENS5_IJNS4_1CILi1EEESB_SB_EEEEENS5_IJNSA_ILi64EEENSA_ILi256EEENSA_ILi128EEEEEENS_12float_e5m2_tENS5_IJlSB_lEEESI_NS5_IJSB_llEEENS4_8TiledMMAINS4_8MMA_AtomIJNS4_10MMA_TraitsINS4_19SM100_MMA_F8F6F4_SSEJSI_SI_fSE_SF_NS4_17integral_constantINS4_4UMMA5MajorELSR_0EEENSP_ISR_LSR_1EEENSP_INSQ_7ScaleInELSU_0EEESV_EEEEEENS4_6LayoutISC_NS5_IJNSA_ILi0EEESZ_SZ_EEEEENS5_IJNS4_10UnderscoreES12_S12_EEEEENS4_13SM90_TMA_LOADENS4_14ComposedLayoutINS4_7SwizzleILi3ELi4ELi3EEENS4_18smem_ptr_flag_bitsILi8EEENSY_INS5_IJNSA_ILi8EEESG_EEENS5_IJSG_SB_EEEEEEEvNS4_8identityES15_NS16_IS18_S1A_NSY_INS5_IJSG_S1B_EEENS5_IJSB_SG_EEEEEEEvS1G_EENS_8epilogue10collective18CollectiveEpilogueINS1M_23Sm100TmaWarpSpecializedILi4ELi2ELi32ELb0ELb0EEEJSH_NS5_IJNSY_ISE_SB_EES1R_EEESI_SJ_SI_SJ_NS1M_6fusion15FusionCallbacksIS1Q_NS1T_17LinearCombinationISI_fSI_fLNS_15FloatRoundStyleE2EEESH_S1S_JEEENS4_5SM1004TMEM4LOAD26SM100_TMEM_LOAD_16dp32b32xES15_NS16_INS17_ILi2ELi4ELi3EEES1A_NSY_INS5_IJS1B_SE_EEENS5_IJSE_SB_EEEEEEENS4_39AutoVectorizingCopyWithAssumedAlignmentILi128EEENS4_14SM90_TMA_STOREES27_S29_S29_EEEvvEEEEvNT_6ParamsE)
        /*0a20*/ 	.short	0x0380
        /*0a22*/ 	.short	0x0800


	//----- nvinfo : EIATTR_SW_WAR
	.align		4
.L_56:
        /*0a24*/ 	.byte	0x04, 0x36
        /*0a26*/ 	.short	(.L_58 - .L_57)
.L_57:
        /*0a28*/ 	.word	0x00000008
.L_58:


//--------------------- .nv.callgraph             --------------------------
	.section	.nv.callgraph,"",@"SHT_CUDA_CALLGRAPH"
	.align	4
	.sectionentsize	8
	.align		4
        /*0000*/ 	.word	0x00000000
	.align		4
        /*0004*/ 	.word	0xffffffff
	.align		4
        /*0008*/ 	.word	index@(_ZN7cutlass13device_kernelINS_4gemm6kernel13GemmUniversalIN4cute5tupleIJiiiiEEENS1_10collective13CollectiveMmaINS1_35MainloopSm100TmaUmmaWarpSpecializedILi5ELi2ELi4ENS5_IJNS4_1CILi1EEESB_SB_EEEEENS5_IJNSA_ILi64EEENSA_ILi256EEENSA_ILi128EEEEEENS_12float_e5m2_tENS5_IJlSB_lEEESI_NS5_IJSB_llEEENS4_8TiledMMAINS4_8MMA_AtomIJNS4_10MMA_TraitsINS4_19SM100_MMA_F8F6F4_SSEJSI_SI_fSE_SF_NS4_17integral_constantINS4_4UMMA5MajorELSR_0EEENSP_ISR_LSR_1EEENSP_INSQ_7ScaleInELSU_0EEESV_EEEEEENS4_6LayoutISC_NS5_IJNSA_ILi0EEESZ_SZ_EEEEENS5_IJNS4_10UnderscoreES12_S12_EEEEENS4_13SM90_TMA_LOADENS4_14ComposedLayoutINS4_7SwizzleILi3ELi4ELi3EEENS4_18smem_ptr_flag_bitsILi8EEENSY_INS5_IJNSA_ILi8EEESG_EEENS5_IJSG_SB_EEEEEEEvNS4_8identityES15_NS16_IS18_S1A_NSY_INS5_IJSG_S1B_EEENS5_IJSB_SG_EEEEEEEvS1G_EENS_8epilogue10collective18CollectiveEpilogueINS1M_23Sm100TmaWarpSpecializedILi4ELi2ELi32ELb0ELb0EEEJSH_NS5_IJNSY_ISE_SB_EES1R_EEESI_SJ_SI_SJ_NS1M_6fusion15FusionCallbacksIS1Q_NS1T_17LinearCombinationISI_fSI_fLNS_15FloatRoundStyleE2EEESH_S1S_JEEENS4_5SM1004TMEM4LOAD26SM100_TMEM_LOAD_16dp32b32xES15_NS16_INS17_ILi2ELi4ELi3EEES1A_NSY_INS5_IJS1B_SE_EEENS5_IJSE_SB_EEEEEEENS4_39AutoVectorizingCopyWithAssumedAlignmentILi128EEENS4_14SM90_TMA_STOREES27_S29_S29_EEEvvEEEEvNT_6ParamsE)
	.align		4
        /*000c*/ 	.word	index@(__assertfail)
	.align		4
        /*0010*/ 	.word	0x00000000
	.align		4
        /*0014*/ 	.word	0xfffffffe
	.align		4
        /*0018*/ 	.word	0x00000000
	.align		4
        /*001c*/ 	.word	0xfffffffd
	.align		4
        /*0020*/ 	.word	0x00000000
	.align		4
        /*0024*/ 	.word	0xfffffffc


//--------------------- .nv.constant4             --------------------------
	.section	.nv.constant4,"a",@progbits
	.align	8
	.align		8
.nv.constant4:
        /*0000*/ 	.dword	__assertfail
	.align		8
        /*0008*/ 	.dword	__unnamed_1
	.align		8
        /*0010*/ 	.dword	__unnamed_2
	.align		8
        /*0018*/ 	.dword	__unnamed_3
	.align		8
        /*0020*/ 	.dword	_ZN40_INTERNAL_96cc4b17_4_k_cu_f6732528_320264cuda3std3__45__cpo5beginE
	.align		8
        /*0028*/ 	.dword	_ZN40_INTERNAL_96cc4b17_4_k_cu_f6732528_320264cuda3std3__45__cpo3endE
	.align		8
        /*0030*/ 	.dword	_ZN40_INTERNAL_96cc4b17_4_k_cu_f6732528_320264cuda3std3__45__cpo6cbeginE
	.align		8
        /*0038*/ 	.dword	_ZN40_INTERNAL_96cc4b17_4_k_cu_f6732528_320264cuda3std3__45__cpo4cendE
	.align		8
        /*0040*/ 	.dword	_ZN40_INTERNAL_96cc4b17_4_k_cu_f6732528_320264cuda3std3__442_GLOBAL__N__96cc4b17_4_k_cu_f6732528_320266ignoreE
	.align		8
        /*0048*/ 	.dword	_ZN40_INTERNAL_96cc4b17_4_k_cu_f6732528_320264cuda3std3__419piecewise_constructE
	.align		8
        /*0050*/ 	.dword	_ZN40_INTERNAL_96cc4b17_4_k_cu_f6732528_320264cuda3std3__48in_placeE
	.align		8
        /*0058*/ 	.dword	_ZN40_INTERNAL_96cc4b17_4_k_cu_f6732528_320264cuda3std6ranges3__45__cpo4swapE
	.align		8
        /*0060*/ 	.dword	_ZN40_INTERNAL_96cc4b17_4_k_cu_f6732528_320264cuda3std6ranges3__45__cpo9iter_moveE
	.align		8
        /*0068*/ 	.dword	_ZN40_INTERNAL_96cc4b17_4_k_cu_f6732528_320264cute7productE
	.align		8
        /*0070*/ 	.dword	_ZN40_INTERNAL_96cc4b17_4_k_cu_f6732528_320264cute1_E
	.align		8
        /*0078*/ 	.dword	$str$25
	.align		8
        /*0080*/ 	.dword	$str$26
	.align		8
        /*0088*/ 	.dword	$str$27
	.align		8
        /*0090*/ 	.dword	$str$28


//--------------------- .text._ZN7cutlass13device_kernelINS_4gemm6kernel13GemmUniversalIN4cute5tupleIJiiiiEEENS1_10collective13CollectiveMmaINS1_35MainloopSm100TmaUmmaWarpSpecializedILi5ELi2ELi4ENS5_IJNS4_1CILi1EEESB_SB_EEEEENS5_IJNSA_ILi64EEENSA_ILi256EEENSA_ILi128EEEEEENS_12float_e5m2_tENS5_IJlSB_lEEESI_NS5_IJSB_llEEENS4_8TiledMMAINS4_8MMA_AtomIJNS4_10MMA_TraitsINS4_19SM100_MMA_F8F6F4_SSEJSI_SI_fSE_SF_NS4_17integral_constantINS4_4UMMA5MajorELSR_0EEENSP_ISR_LSR_1EEENSP_INSQ_7ScaleInELSU_0EEESV_EEEEEENS4_6LayoutISC_NS5_IJNSA_ILi0EEESZ_SZ_EEEEENS5_IJNS4_10UnderscoreES12_S12_EEEEENS4_13SM90_TMA_LOADENS4_14ComposedLayoutINS4_7SwizzleILi3ELi4ELi3EEENS4_18smem_ptr_flag_bitsILi8EEENSY_INS5_IJNSA_ILi8EEESG_EEENS5_IJSG_SB_EEEEEEEvNS4_8identityES15_NS16_IS18_S1A_NSY_INS5_IJSG_S1B_EEENS5_IJSB_SG_EEEEEEEvS1G_EENS_8epilogue10collective18CollectiveEpilogueINS1M_23Sm100TmaWarpSpecializedILi4ELi2ELi32ELb0ELb0EEEJSH_NS5_IJNSY_ISE_SB_EES1R_EEESI_SJ_SI_SJ_NS1M_6fusion15FusionCallbacksIS1Q_NS1T_17LinearCombinationISI_fSI_fLNS_15FloatRoundStyleE2EEESH_S1S_JEEENS4_5SM1004TMEM4LOAD26SM100_TMEM_LOAD_16dp32b32xES15_NS16_INS17_ILi2ELi4ELi3EEES1A_NSY_INS5_IJS1B_SE_EEENS5_IJSE_SB_EEEEEEENS4_39AutoVectorizingCopyWithAssumedAlignmentILi128EEENS4_14SM90_TMA_STOREES27_S29_S29_EEEvvEEEEvNT_6ParamsE --------------------------
	.section	.text._ZN7cutlass13device_kernelINS_4gemm6kernel13GemmUniversalIN4cute5tupleIJiiiiEEENS1_10collective13CollectiveMmaINS1_35MainloopSm100TmaUmmaWarpSpecializedILi5ELi2ELi4ENS5_IJNS4_1CILi1EEESB_SB_EEEEENS5_IJNSA_ILi64EEENSA_ILi256EEENSA_ILi128EEEEEENS_12float_e5m2_tENS5_IJlSB_lEEESI_NS5_IJSB_llEEENS4_8TiledMMAINS4_8MMA_AtomIJNS4_10MMA_TraitsINS4_19SM100_MMA_F8F6F4_SSEJSI_SI_fSE_SF_NS4_17integral_constantINS4_4UMMA5MajorELSR_0EEENSP_ISR_LSR_1EEENSP_INSQ_7ScaleInELSU_0EEESV_EEEEEENS4_6LayoutISC_NS5_IJNSA_ILi0EEESZ_SZ_EEEEENS5_IJNS4_10UnderscoreES12_S12_EEEEENS4_13SM90_TMA_LOADENS4_14ComposedLayoutINS4_7SwizzleILi3ELi4ELi3EEENS4_18smem_ptr_flag_bitsILi8EEENSY_INS5_IJNSA_ILi8EEESG_EEENS5_IJSG_SB_EEEEEEEvNS4_8identityES15_NS16_IS18_S1A_NSY_INS5_IJSG_S1B_EEENS5_IJSB_SG_EEEEEEEvS1G_EENS_8epilogue10collective18CollectiveEpilogueINS1M_23Sm100TmaWarpSpecializedILi4ELi2ELi32ELb0ELb0EEEJSH_NS5_IJNSY_ISE_SB_EES1R_EEESI_SJ_SI_SJ_NS1M_6fusion15FusionCallbacksIS1Q_NS1T_17LinearCombinationISI_fSI_fLNS_15FloatRoundStyleE2EEESH_S1S_JEEENS4_5SM1004TMEM4LOAD26SM100_TMEM_LOAD_16dp32b32xES15_NS16_INS17_ILi2ELi4ELi3EEES1A_NSY_INS5_IJS1B_SE_EEENS5_IJSE_SB_EEEEEEENS4_39AutoVectorizingCopyWithAssumedAlignmentILi128EEENS4_14SM90_TMA_STOREES27_S29_S29_EEEvvEEEEvNT_6ParamsE,"ax",@progbits
	.align	128
.text._ZN7cutlass13device_kernelINS_4gemm6kernel13GemmUniversalIN4cute5tupleIJiiiiEEENS1_10collective13CollectiveMmaINS1_35MainloopSm100TmaUmmaWarpSpecializedILi5ELi2ELi4ENS5_IJNS4_1CILi1EEESB_SB_EEEEENS5_IJNSA_ILi64EEENSA_ILi256EEENSA_ILi128EEEEEENS_12float_e5m2_tENS5_IJlSB_lEEESI_NS5_IJSB_llEEENS4_8TiledMMAINS4_8MMA_AtomIJNS4_10MMA_TraitsINS4_19SM100_MMA_F8F6F4_SSEJSI_SI_fSE_SF_NS4_17integral_constantINS4_4UMMA5MajorELSR_0EEENSP_ISR_LSR_1EEENSP_INSQ_7ScaleInELSU_0EEESV_EEEEEENS4_6LayoutISC_NS5_IJNSA_ILi0EEESZ_SZ_EEEEENS5_IJNS4_10UnderscoreES12_S12_EEEEENS4_13SM90_TMA_LOADENS4_14ComposedLayoutINS4_7SwizzleILi3ELi4ELi3EEENS4_18smem_ptr_flag_bitsILi8EEENSY_INS5_IJNSA_ILi8EEESG_EEENS5_IJSG_SB_EEEEEEEvNS4_8identityES15_NS16_IS18_S1A_NSY_INS5_IJSG_S1B_EEENS5_IJSB_SG_EEEEEEEvS1G_EENS_8epilogue10collective18CollectiveEpilogueINS1M_23Sm100TmaWarpSpecializedILi4ELi2ELi32ELb0ELb0EEEJSH_NS5_IJNSY_ISE_SB_EES1R_EEESI_SJ_SI_SJ_NS1M_6fusion15FusionCallbacksIS1Q_NS1T_17LinearCombinationISI_fSI_fLNS_15FloatRoundStyleE2EEESH_S1S_JEEENS4_5SM1004TMEM4LOAD26SM100_TMEM_LOAD_16dp32b32xES15_NS16_INS17_ILi2ELi4ELi3EEES1A_NSY_INS5_IJS1B_SE_EEENS5_IJSE_SB_EEEEEEENS4_39AutoVectorizingCopyWithAssumedAlignmentILi128EEENS4_14SM90_TMA_STOREES27_S29_S29_EEEvvEEEEvNT_6ParamsE:
        .type           _ZN7cutlass13device_kernelINS_4gemm6kernel13GemmUniversalIN4cute5tupleIJiiiiEEENS1_10collective13CollectiveMmaINS1_35MainloopSm100TmaUmmaWarpSpecializedILi5ELi2ELi4ENS5_IJNS4_1CILi1EEESB_SB_EEEEENS5_IJNSA_ILi64EEENSA_ILi256EEENSA_ILi128EEEEEENS_12float_e5m2_tENS5_IJlSB_lEEESI_NS5_IJSB_llEEENS4_8TiledMMAINS4_8MMA_AtomIJNS4_10MMA_TraitsINS4_19SM100_MMA_F8F6F4_SSEJSI_SI_fSE_SF_NS4_17integral_constantINS4_4UMMA5MajorELSR_0EEENSP_ISR_LSR_1EEENSP_INSQ_7ScaleInELSU_0EEESV_EEEEEENS4_6LayoutISC_NS5_IJNSA_ILi0EEESZ_SZ_EEEEENS5_IJNS4_10UnderscoreES12_S12_EEEEENS4_13SM90_TMA_LOADENS4_14ComposedLayoutINS4_7SwizzleILi3ELi4ELi3EEENS4_18smem_ptr_flag_bitsILi8EEENSY_INS5_IJNSA_ILi8EEESG_EEENS5_IJSG_SB_EEEEEEEvNS4_8identityES15_NS16_IS18_S1A_NSY_INS5_IJSG_S1B_EEENS5_IJSB_SG_EEEEEEEvS1G_EENS_8epilogue10collective18CollectiveEpilogueINS1M_23Sm100TmaWarpSpecializedILi4ELi2ELi32ELb0ELb0EEEJSH_NS5_IJNSY_ISE_SB_EES1R_EEESI_SJ_SI_SJ_NS1M_6fusion15FusionCallbacksIS1Q_NS1T_17LinearCombinationISI_fSI_fLNS_15FloatRoundStyleE2EEESH_S1S_JEEENS4_5SM1004TMEM4LOAD26SM100_TMEM_LOAD_16dp32b32xES15_NS16_INS17_ILi2ELi4ELi3EEES1A_NSY_INS5_IJS1B_SE_EEENS5_IJSE_SB_EEEEEEENS4_39AutoVectorizingCopyWithAssumedAlignmentILi128EEENS4_14SM90_TMA_STOREES27_S29_S29_EEEvvEEEEvNT_6ParamsE,@function
        .size           _ZN7cutlass13device_kernelINS_4gemm6kernel13GemmUniversalIN4cute5tupleIJiiiiEEENS1_10collective13CollectiveMmaINS1_35MainloopSm100TmaUmmaWarpSpecializedILi5ELi2ELi4ENS5_IJNS4_1CILi1EEESB_SB_EEEEENS5_IJNSA_ILi64EEENSA_ILi256EEENSA_ILi128EEEEEENS_12float_e5m2_tENS5_IJlSB_lEEESI_NS5_IJSB_llEEENS4_8TiledMMAINS4_8MMA_AtomIJNS4_10MMA_TraitsINS4_19SM100_MMA_F8F6F4_SSEJSI_SI_fSE_SF_NS4_17integral_constantINS4_4UMMA5MajorELSR_0EEENSP_ISR_LSR_1EEENSP_INSQ_7ScaleInELSU_0EEESV_EEEEEENS4_6LayoutISC_NS5_IJNSA_ILi0EEESZ_SZ_EEEEENS5_IJNS4_10UnderscoreES12_S12_EEEEENS4_13SM90_TMA_LOADENS4_14ComposedLayoutINS4_7SwizzleILi3ELi4ELi3EEENS4_18smem_ptr_flag_bitsILi8EEENSY_INS5_IJNSA_ILi8EEESG_EEENS5_IJSG_SB_EEEEEEEvNS4_8identityES15_NS16_IS18_S1A_NSY_INS5_IJSG_S1B_EEENS5_IJSB_SG_EEEEEEEvS1G_EENS_8epilogue10collective18CollectiveEpilogueINS1M_23Sm100TmaWarpSpecializedILi4ELi2ELi32ELb0ELb0EEEJSH_NS5_IJNSY_ISE_SB_EES1R_EEESI_SJ_SI_SJ_NS1M_6fusion15FusionCallbacksIS1Q_NS1T_17LinearCombinationISI_fSI_fLNS_15FloatRoundStyleE2EEESH_S1S_JEEENS4_5SM1004TMEM4LOAD26SM100_TMEM_LOAD_16dp32b32xES15_NS16_INS17_ILi2ELi4ELi3EEES1A_NSY_INS5_IJS1B_SE_EEENS5_IJSE_SB_EEEEEEENS4_39AutoVectorizingCopyWithAssumedAlignmentILi128EEENS4_14SM90_TMA_STOREES27_S29_S29_EEEvvEEEEvNT_6ParamsE,(.L_x_173 - _ZN7cutlass13device_kernelINS_4gemm6kernel13GemmUniversalIN4cute5tupleIJiiiiEEENS1_10collective13CollectiveMmaINS1_35MainloopSm100TmaUmmaWarpSpecializedILi5ELi2ELi4ENS5_IJNS4_1CILi1EEESB_SB_EEEEENS5_IJNSA_ILi64EEENSA_ILi256EEENSA_ILi128EEEEEENS_12float_e5m2_tENS5_IJlSB_lEEESI_NS5_IJSB_llEEENS4_8TiledMMAINS4_8MMA_AtomIJNS4_10MMA_TraitsINS4_19SM100_MMA_F8F6F4_SSEJSI_SI_fSE_SF_NS4_17integral_constantINS4_4UMMA5MajorELSR_0EEENSP_ISR_LSR_1EEENSP_INSQ_7ScaleInELSU_0EEESV_EEEEEENS4_6LayoutISC_NS5_IJNSA_ILi0EEESZ_SZ_EEEEENS5_IJNS4_10UnderscoreES12_S12_EEEEENS4_13SM90_TMA_LOADENS4_14ComposedLayoutINS4_7SwizzleILi3ELi4ELi3EEENS4_18smem_ptr_flag_bitsILi8EEENSY_INS5_IJNSA_ILi8EEESG_EEENS5_IJSG_SB_EEEEEEEvNS4_8identityES15_NS16_IS18_S1A_NSY_INS5_IJSG_S1B_EEENS5_IJSB_SG_EEEEEEEvS1G_EENS_8epilogue10collective18CollectiveEpilogueINS1M_23Sm100TmaWarpSpecializedILi4ELi2ELi32ELb0ELb0EEEJSH_NS5_IJNSY_ISE_SB_EES1R_EEESI_SJ_SI_SJ_NS1M_6fusion15FusionCallbacksIS1Q_NS1T_17LinearCombinationISI_fSI_fLNS_15FloatRoundStyleE2EEESH_S1S_JEEENS4_5SM1004TMEM4LOAD26SM100_TMEM_LOAD_16dp32b32xES15_NS16_INS17_ILi2ELi4ELi3EEES1A_NSY_INS5_IJS1B_SE_EEENS5_IJSE_SB_EEEEEEENS4_39AutoVectorizingCopyWithAssumedAlignmentILi128EEENS4_14SM90_TMA_STOREES27_S29_S29_EEEvvEEEEvNT_6ParamsE)
        .other          _ZN7cutlass13device_kernelINS_4gemm6kernel13GemmUniversalIN4cute5tupleIJiiiiEEENS1_10collective13CollectiveMmaINS1_35MainloopSm100TmaUmmaWarpSpecializedILi5ELi2ELi4ENS5_IJNS4_1CILi1EEESB_SB_EEEEENS5_IJNSA_ILi64EEENSA_ILi256EEENSA_ILi128EEEEEENS_12float_e5m2_tENS5_IJlSB_lEEESI_NS5_IJSB_llEEENS4_8TiledMMAINS4_8MMA_AtomIJNS4_10MMA_TraitsINS4_19SM100_MMA_F8F6F4_SSEJSI_SI_fSE_SF_NS4_17integral_constantINS4_4UMMA5MajorELSR_0EEENSP_ISR_LSR_1EEENSP_INSQ_7ScaleInELSU_0EEESV_EEEEEENS4_6LayoutISC_NS5_IJNSA_ILi0EEESZ_SZ_EEEEENS5_IJNS4_10UnderscoreES12_S12_EEEEENS4_13SM90_TMA_LOADENS4_14ComposedLayoutINS4_7SwizzleILi3ELi4ELi3EEENS4_18smem_ptr_flag_bitsILi8EEENSY_INS5_IJNSA_ILi8EEESG_EEENS5_IJSG_SB_EEEEEEEvNS4_8identityES15_NS16_IS18_S1A_NSY_INS5_IJSG_S1B_EEENS5_IJSB_SG_EEEEEEEvS1G_EENS_8epilogue10collective18CollectiveEpilogueINS1M_23Sm100TmaWarpSpecializedILi4ELi2ELi32ELb0ELb0EEEJSH_NS5_IJNSY_ISE_SB_EES1R_EEESI_SJ_SI_SJ_NS1M_6fusion15FusionCallbacksIS1Q_NS1T_17LinearCombinationISI_fSI_fLNS_15FloatRoundStyleE2EEESH_S1S_JEEENS4_5SM1004TMEM4LOAD26SM100_TMEM_LOAD_16dp32b32xES15_NS16_INS17_ILi2ELi4ELi3EEES1A_NSY_INS5_IJS1B_SE_EEENS5_IJSE_SB_EEEEEEENS4_39AutoVectorizingCopyWithAssumedAlignmentILi128EEENS4_14SM90_TMA_STOREES27_S29_S29_EEEvvEEEEvNT_6ParamsE,@"STO_CUDA_ENTRY STV_DEFAULT"
_ZN7cutlass13device_kernelINS_4gemm6kernel13GemmUniversalIN4cute5tupleIJiiiiEEENS1_10collective13CollectiveMmaINS1_35MainloopSm100TmaUmmaWarpSpecializedILi5ELi2ELi4ENS5_IJNS4_1CILi1EEESB_SB_EEEEENS5_IJNSA_ILi64EEENSA_ILi256EEENSA_ILi128EEEEEENS_12float_e5m2_tENS5_IJlSB_lEEESI_NS5_IJSB_llEEENS4_8TiledMMAINS4_8MMA_AtomIJNS4_10MMA_TraitsINS4_19SM100_MMA_F8F6F4_SSEJSI_SI_fSE_SF_NS4_17integral_constantINS4_4UMMA5MajorELSR_0EEENSP_ISR_LSR_1EEENSP_INSQ_7ScaleInELSU_0EEESV_EEEEEENS4_6LayoutISC_NS5_IJNSA_ILi0EEESZ_SZ_EEEEENS5_IJNS4_10UnderscoreES12_S12_EEEEENS4_13SM90_TMA_LOADENS4_14ComposedLayoutINS4_7SwizzleILi3ELi4ELi3EEENS4_18smem_ptr_flag_bitsILi8EEENSY_INS5_IJNSA_ILi8EEESG_EEENS5_IJSG_SB_EEEEEEEvNS4_8identityES15_NS16_IS18_S1A_NSY_INS5_IJSG_S1B_EEENS5_IJSB_SG_EEEEEEEvS1G_EENS_8epilogue10collective18CollectiveEpilogueINS1M_23Sm100TmaWarpSpecializedILi4ELi2ELi32ELb0ELb0EEEJSH_NS5_IJNSY_ISE_SB_EES1R_EEESI_SJ_SI_SJ_NS1M_6fusion15FusionCallbacksIS1Q_NS1T_17LinearCombinationISI_fSI_fLNS_15FloatRoundStyleE2EEESH_S1S_JEEENS4_5SM1004TMEM4LOAD26SM100_TMEM_LOAD_16dp32b32xES15_NS16_INS17_ILi2ELi4ELi3EEES1A_NSY_INS5_IJS1B_SE_EEENS5_IJSE_SB_EEEEEEENS4_39AutoVectorizingCopyWithAssumedAlignmentILi128EEENS4_14SM90_TMA_STOREES27_S29_S29_EEEvvEEEEvNT_6ParamsE:
[----:B------:R-:W1:Y:S01]  /*0000*/  LDC R1, c[0x0][0x37c] ;  /* 0x0000df00ff017b82 */ /* 0x000e620000000800 */
[----:B------:R-:W2:Y:S01]  /*0010*/  S2R R108, SR_TID.X ;  /* 0x00000000006c7919 */ /* 0x000ea20000002100 */
[----:B------:R-:W3:Y:S01]  /*0020*/  LDCU.64 UR4, c[0x0][0x890] ;  /* 0x00011200ff0477ac */ /* 0x000ee20008000a00 */
[----:B------:R-:W-:Y:S02]  /*0030*/  PRMT R96, RZ, 0x7610, R96 ;  /* 0x00007610ff607816 */ /* 0x000fe40000000060 */
[----:B------:R-:W-:Y:S01]  /*0040*/  ELECT P5, URZ, PT ;  /* 0x0000000000ff782f */ /* 0x000fe200038a0000 */
[----:B------:R-:W4:Y:S01]  /*0050*/  LDCU.64 UR46, c[0x0][0x358] ;  /* 0x00006b00ff2e77ac */ /* 0x000f220008000a00 */
[----:B---3--:R-:W-:-:S04]  /*0060*/  UISETP.NE.U32.AND UP0, UPT, UR4, URZ, UPT ;  /* 0x000000ff0400728c */ /* 0x008fc8000bf05070 */
[----:B------:R-:W-:Y:S01]  /*0070*/  UISETP.NE.AND.EX UP0, UPT, UR5, URZ, UPT, UP0 ;  /* 0x000000ff0500728c */ /* 0x000fe2000bf05300 */
[----:B--2---:R-:W-:-:S05]  /*0080*/  SHF.R.U32.HI R101, RZ, 0x5, R108 ;  /* 0x00000005ff657819 */ /* 0x004fca000001166c */
[----:B------:R-:W2:Y:S02]  /*0090*/  SHFL.IDX PT, R0, R101, RZ, 0x1f ;  /* 0x00001fff65007589 */ /* 0x000ea400000e0000 */
[----:B--2---:R-:W-:Y:S01]  /*00a0*/  R2UR UR8, R0 ;  /* 0x00000000000872ca */ /* 0x004fe200000e0000 */
[----:B-1--4-:R-:W-:-:S14]  /*00b0*/  BRA.U UP0, `(.L_x_0) ;  /* 0x00000001002c7547 */ /* 0x012fdc000b800000 */
[----:B------:R-:W1:Y:S02]  /*00c0*/  LDCU.64 UR6, c[0x0][0x888] ;  /* 0x00011100ff0677ac */ /* 0x000e640008000a00 */
[----:B-1----:R-:W-:-:S04]  /*00d0*/  UISETP.NE.U32.AND UP0, UPT, UR6, URZ, UPT ;  /* 0x000000ff0600728c */ /* 0x002fc8000bf05070 */
[----:B------:R-:W-:-:S09]  /*00e0*/  UISETP.NE.AND.EX UP0, UPT, UR7, URZ, UPT, UP0 ;  /* 0x000000ff0700728c */ /* 0x000fd2000bf05300 */
[----:B------:R-:W-:Y:S05]  /*00f0*/  BRA.U !UP0, `(.L_x_1) ;  /* 0x0000000108107547 */ /* 0x000fea000b800000 */
[----:B------:R-:W1:Y:S02]  /*0100*/  LDC.64 R2, c[0x0][0x888] ;  /* 0x00022200ff027b82 */ /* 0x000e640000000a00 */
[----:B-1----:R1:W5:Y:S01]  /*0110*/  LDG.E R49, desc[UR46][R2.64] ;  /* 0x0000002e02317981 */ /* 0x002362000c1e1900 */
[----:B------:R-:W-:Y:S01]  /*0120*/  HFMA2 R96, -RZ, RZ, 0, 5.9604644775390625e-08 ;  /* 0x00000001ff607431 */ /* 0x000fe200000001ff */
[----:B------:R-:W-:Y:S05]  /*0130*/  BRA `(.L_x_0) ;  /* 0x00000000000c7947 */ /* 0x000fea0003800000 */
.L_x_1:
[----:B------:R-:W1:Y:S01]  /*0140*/  LDCU UR6, c[0x0][0x880] ;  /* 0x00011000ff0677ac */ /* 0x000e620008000800 */
[----:B------:R-:W-:Y:S01]  /*0150*/  HFMA2 R96, -RZ, RZ, 0, 5.9604644775390625e-08 ;  /* 0x00000001ff607431 */ /* 0x000fe200000001ff */
[----:B-1----:R-:W-:-:S07]  /*0160*/  MOV R49, UR6 ;  /* 0x0000000600317c02 */ /* 0x002fce0008000f00 */
.L_x_0:
[----:B------:R-:W2:Y:S02]  /*0170*/  LDCU.64 UR6, c[0x0][0x8b0] ;  /* 0x00011600ff0677ac */ /* 0x000ea40008000a00 */
[----:B--2---:R-:W-:-:S04]  /*0180*/  UISETP.NE.U32.AND UP0, UPT, UR6, URZ, UPT ;  /* 0x000000ff0600728c */ /* 0x004fc8000bf05070 */
[----:B------:R-:W-:-:S09]  /*0190*/  UISETP.NE.AND.EX UP0, UPT, UR7, URZ, UPT, UP0 ;  /* 0x000000ff0700728c */ /* 0x000fd2000bf05300 */
[----:B------:R-:W-:Y:S05]  /*01a0*/  BRA.U UP0, `(.L_x_2) ;  /* 0x0000000100247547 */ /* 0x000fea000b800000 */
[----:B------:R-:W2:Y:S02]  /*01b0*/  LDCU.64 UR6, c[0x0][0x8a8] ;  /* 0x00011500ff0677ac */ /* 0x000ea40008000a00 */
[----:B--2---:R-:W-:-:S04]  /*01c0*/  UISETP.NE.U32.AND UP0, UPT, UR6, URZ, UPT ;  /* 0x000000ff0600728c */ /* 0x004fc8000bf05070 */
[----:B------:R-:W-:-:S09]  /*01d0*/  UISETP.NE.AND.EX UP0, UPT, UR7, URZ, UPT, UP0 ;  /* 0x000000ff0700728c */ /* 0x000fd2000bf05300 */
[----:B------:R-:W-:Y:S05]  /*01e0*/  BRA.U !UP0, `(.L_x_3) ;  /* 0x00000001080c7547 */ /* 0x000fea000b800000 */
[----:B-1----:R-:W1:Y:S02]  /*01f0*/  LDC.64 R2, c[0x0][0x8a8] ;  /* 0x00022a00ff027b82 */ /* 0x002e640000000a00 */
[----:B-1----:R2:W5:Y:S01]  /*0200*/  LDG.E R47, desc[UR46][R2.64] ;  /* 0x0000002e022f7981 */ /* 0x002562000c1e1900 */
[----:B------:R-:W-:Y:S05]  /*0210*/  BRA `(.L_x_2) ;  /* 0x0000000000087947 */ /* 0x000fea0003800000 */
.L_x_3:
[----:B------:R-:W2:Y:S02]  /*0220*/  LDCU UR6, c[0x0][0x8a0] ;  /* 0x00011400ff0677ac */ /* 0x000ea40008000800 */
[----:B--2---:R-:W-:Y:S02]  /*0230*/  MOV R47, UR6 ;  /* 0x00000006002f7c02 */ /* 0x004fe40008000f00 */
.L_x_2:
[----:B------:R-:W-:Y:S01]  /*0240*/  IMAD.U32 R0, RZ, RZ, UR8 ;  /* 0x00000008ff007e24 */ /* 0x000fe2000f8e00ff */
[----:B------:R-:W-:Y:S04]  /*0250*/  BSSY.RECONVERGENT B0, `(.L_x_4) ;  /* 0x000000c000007945 */ /* 0x000fe80003800200 */
[C---:B------:R-:W-:Y:S02]  /*0260*/  ISETP.NE.OR P1, PT, R0.reuse, 0x1, !P5 ;  /* 0x000000010000780c */ /* 0x040fe40006f25670 */
[----:B------:R-:W-:-:S11]  /*0270*/  ISETP.NE.OR P0, PT, R0, 0x3, !P5 ;  /* 0x000000030000780c */ /* 0x000fd60006f05670 */
[----:B------:R-:W-:Y:S05]  /*0280*/  @P1 BRA `(.L_x_5) ;  /* 0x0000000000201947 */ /* 0x000fea0003800000 */
[----:B------:R-:W3:Y:S02]  /*0290*/  LDCU.64 UR6, c[0x0][0x348] ;  /* 0x00006900ff0677ac */ /* 0x000ee40008000a00 */
[----:B---3--:R-:W-:Y:S02]  /*02a0*/  UIADD3 UR10, UP1, UPT, UR6, 0x80, URZ ;  /* 0x00000080060a7890 */ /* 0x008fe4000ff3e0ff */
[----:B------:R-:W-:Y:S02]  /*02b0*/  UIADD3 UR6, UP0, UPT, UR6, 0x180, URZ ;  /* 0x0000018006067890 */ /* 0x000fe4000ff1e0ff */
[----:B------:R-:W-:Y:S02]  /*02c0*/  UIADD3.X UR11, UPT, UPT, URZ, UR7, URZ, UP1, !UPT ;  /* 0x00000007ff0b7290 */ /* 0x000fe40008ffe4ff */
[----:B------:R-:W-:-:S07]  /*02d0*/  UIADD3.X UR7, UPT, UPT, URZ, UR7, URZ, UP0, !UPT ;  /* 0x00000007ff077290 */ /* 0x000fce00087fe4ff */
[----:B------:R3:W-:Y:S02]  /*02e0*/  UTMACCTL.PF [UR10] ;  /* 0x000000000a0079b9 */ /* 0x0007e40008040000 */
[----:B------:R3:W-:Y:S02]  /*02f0*/  UTMACCTL.PF [UR6] ;  /* 0x00000000060079b9 */ /* 0x0007e40008040000 */
[----:B---3--:R-:W-:Y:S01]  /*0300*/  NOP ;  /* 0x0000000000007918 */ /* 0x008fe20000000000 */
.L_x_5:
[----:B------:R-:W-:Y:S05]  /*0310*/  BSYNC.RECONVERGENT B0 ;  /* 0x0000000000007941 */ /* 0x000fea0003800200 */
.L_x_4:
[----:B------:R-:W-:Y:S04]  /*0320*/  BSSY.RECONVERGENT B0, `(.L_x_6) ;  /* 0x000000a000007945 */ /* 0x000fe80003800200 */
        /* <DEDUP_REMOVED lines=9> */
.L_x_7:
[----:B------:R-:W-:Y:S05]  /*03c0*/  BSYNC.RECONVERGENT B0 ;  /* 0x0000000000007941 */ /* 0x000fea0003800200 */
.L_x_6:
[----:B------:R-:W3:Y:S01]  /*03d0*/  LDCU.64 UR6, c[0x0][0x888] ;  /* 0x00011100ff0677ac */ /* 0x000ee20008000a00 */
[----:B------:R-:W-:Y:S02]  /*03e0*/  UISETP.EQ.U32.AND UP1, UPT, UR4, URZ, UPT ;  /* 0x000000ff0400728c */ /* 0x000fe4000bf22070 */
[----:B------:R-:W-:Y:S02]  /*03f0*/  UPLOP3.LUT UP2, UPT, UPT, UPT, UPT, 0x80, 0x8 ;  /* 0x000000000008789c */ /* 0x000fe40003f4f070 */
[----:B---3--:R-:W-:-:S04]  /*0400*/  UISETP.NE.U32.AND UP0, UPT, UR6, URZ, UPT ;  /* 0x000000ff0600728c */ /* 0x008fc8000bf05070 */
[----:B------:R-:W-:-:S04]  /*0410*/  UISETP.NE.AND.EX UP0, UPT, UR7, URZ, UPT, UP0 ;  /* 0x000000ff0700728c */ /* 0x000fc8000bf05300 */
[----:B------:R-:W-:-:S04]  /*0420*/  UISETP.EQ.OR.EX UP3, UPT, UR5, URZ, !UP0, UP1 ;  /* 0x000000ff0500728c */ /* 0x000fc8000c762710 */
[----:B------:R-:W-:-:S05]  /*0430*/  UP2UR UR50, UPR, URZ, 0x8 ;  /* 0x00000008ff327883 */ /* 0x000fca0008000000 */
[----:B------:R-:W-:Y:S07]  /*0440*/  BRA.U !UP3, `(.L_x_8) ;  /* 0x000000010b207547 */ /* 0x000fee000b800000 */
[----:B------:R-:W-:Y:S01]  /*0450*/  UISETP.NE.U32.AND UP2, UPT, UR4, URZ, UPT ;  /* 0x000000ff0400728c */ /* 0x000fe2000bf45070 */
[----:B-----5:R-:W-:Y:S01]  /*0460*/  FSETP.NEU.AND P0, PT, R49, RZ, PT ;  /* 0x000000ff3100720b */ /* 0x020fe20003f0d000 */
[----:B------:R-:W-:Y:S02]  /*0470*/  USEL UR4, URZ, 0xffffffff, UP0 ;  /* 0xffffffffff047887 */ /* 0x000fe40008000000 */
[----:B------:R-:W-:-:S10]  /*0480*/  UISETP.NE.AND.EX UP2, UPT, UR5, URZ, UPT, UP2 ;  /* 0x000000ff0500728c */ /* 0x000fd4000bf45320 */
[----:B------:R-:W-:Y:S01]  /*0490*/  VOTEU.ANY UP1, P0 ;  /* 0x0000000000ff7886 */ /* 0x000fe20000020100 */
[----:B------:R-:W-:-:S04]  /*04a0*/  @!UP2 USEL UR4, URZ, 0xffffffff, UP1 ;  /* 0xffffffffff04a887 */ /* 0x000fc80008800000 */
[----:B------:R-:W-:-:S04]  /*04b0*/  ULOP3.LUT UR4, UR4, 0x1, URZ, 0xc0, !UPT ;  /* 0x0000000104047892 */ /* 0x000fc8000f8ec0ff */
[----:B------:R-:W-:-:S11]  /*04c0*/  UISETP.NE.U32.AND UP2, UPT, UR4, 0x1, UPT ;  /* 0x000000010400788c */ /* 0x000fd6000bf45070 */
.L_x_8:
[----:B-12---:R-:W1:Y:S01]  /*04d0*/  SHFL.IDX PT, R2, R101, RZ, 0x1f ;  /* 0x00001fff65027589 */ /* 0x006e6200000e0000 */
[----:B------:R-:W-:-:S04]  /*04e0*/  UISETP.NE.AND UP1, UPT, UR8, 0x2, UPT ;  /* 0x000000020800788c */ /* 0x000fc8000bf25270 */
[----:B------:R-:W-:Y:S01]  /*04f0*/  USEL UR6, URZ, 0x1, UP1 ;  /* 0x00000001ff067887 */ /* 0x000fe20008800000 */
[----:B-1----:R-:W-:-:S13]  /*0500*/  ISETP.NE.AND P0, PT, R2, RZ, PT ;  /* 0x000000ff0200720c */ /* 0x002fda0003f05270 */
[----:B------:R-:W-:Y:S05]  /*0510*/  @P0 BRA `(.L_x_9) ;  /* 0x0000000000500947 */ /* 0x000fea0003800000 */
[----:B------:R-:W1:Y:S01]  /*0520*/  S2UR UR5, SR_CgaCtaId ;  /* 0x00000000000579c3 */ /* 0x000e620000008800 */
[----:B------:R-:W-:Y:S01]  /*0530*/  UMOV UR7, 0x400 ;  /* 0x0000040000077882 */ /* 0x000fe20000000000 */
[----:B------:R-:W-:Y:S01]  /*0540*/  UMOV UR4, 0x1 ;  /* 0x0000000100047882 */ /* 0x000fe20000000000 */
[----:B------:R-:W-:Y:S01]  /*0550*/  ELECT P0, URZ, PT ;  /* 0x0000000000ff782f */ /* 0x000fe20003800000 */
[----:B------:R-:W-:-:S04]  /*0560*/  UIADD3 UR10, UPT, UPT, -UR4, 0x100000, URZ ;  /* 0x00100000040a7890 */ /* 0x000fc8000fffe1ff */
[----:B------:R-:W-:Y:S02]  /*0570*/  USHF.L.U32 UR11, UR10, 0xb, URZ ;  /* 0x0000000b0a0b7899 */ /* 0x000fe400080006ff */
[----:B------:R-:W-:Y:S02]  /*0580*/  USHF.L.U32 UR10, UR10, 0x1, URZ ;  /* 0x000000010a0a7899 */ /* 0x000fe400080006ff */
[----:B-1----:R-:W-:Y:S01]  /*0590*/  ULEA UR5, UR5, UR7, 0x18 ;  /* 0x0000000705057291 */ /* 0x002fe2000f8ec0ff */
[----:B------:R-:W1:Y:S11]  /*05a0*/  FENCE.VIEW.ASYNC.S ;  /* 0x00000000000073c6 */ /* 0x000e760000000000 */
[----:B-1----:R1:W2:Y:S01]  /*05b0*/  SYNCS.EXCH.64 URZ, [UR5], UR10 ;  /* 0x0000000a05ff75b2 */ /* 0x0022a20008000100 */
[----:B------:R1:W3:Y:S01]  /*05c0*/  SYNCS.EXCH.64 URZ, [UR5+0x28], UR10 ;  /* 0x0000280a05ff75b2 */ /* 0x0002e20008000100 */
[----:B------:R1:W4:Y:S01]  /*05d0*/  SYNCS.EXCH.64 URZ, [UR5+0x8], UR10 ;  /* 0x0000080a05ff75b2 */ /* 0x0003220008000100 */
[----:B------:R1:W1:Y:S01]  /*05e0*/  SYNCS.EXCH.64 URZ, [UR5+0x30], UR10 ;  /* 0x0000300a05ff75b2 */ /* 0x0002620008000100 */
[----:B------:R1:W1:Y:S01]  /*05f0*/  SYNCS.EXCH.64 URZ, [UR5+0x10], UR10 ;  /* 0x0000100a05ff75b2 */ /* 0x0002620008000100 */
[----:B------:R1:W1:Y:S01]  /*0600*/  SYNCS.EXCH.64 URZ, [UR5+0x38], UR10 ;  /* 0x0000380a05ff75b2 */ /* 0x0002620008000100 */
[----:B------:R1:W1:Y:S01]  /*0610*/  SYNCS.EXCH.64 URZ, [UR5+0x18], UR10 ;  /* 0x0000180a05ff75b2 */ /* 0x0002620008000100 */
[----:B------:R1:W1:Y:S01]  /*0620*/  SYNCS.EXCH.64 URZ, [UR5+0x40], UR10 ;  /* 0x0000400a05ff75b2 */ /* 0x0002620008000100 */
[----:B------:R1:W1:Y:S01]  /*0630*/  SYNCS.EXCH.64 URZ, [UR5+0x20], UR10 ;  /* 0x0000200a05ff75b2 */ /* 0x0002620008000100 */
[----:B------:R1:W1:Y:S01]  /*0640*/  SYNCS.EXCH.64 URZ, [UR5+0x48], UR10 ;  /* 0x0000480a05ff75b2 */ /* 0x0002620008000100 */
[----:B------:R-:W-:Y:S01]  /*0650*/  NOP ;  /* 0x0000000000007918 */ /* 0x000fe20000000000 */
.L_x_9:
[----:B------:R-:W2:Y:S01]  /*0660*/  SHFL.IDX PT, R2, R101, RZ, 0x1f ;  /* 0x00001fff65027589 */ /* 0x000ea200000e0000 */
[----:B------:R-:W-:Y:S01]  /*0670*/  NOP ;  /* 0x0000000000007918 */ /* 0x000fe20000000000 */
[----:B--2---:R-:W-:-:S13]  /*0680*/  ISETP.NE.AND P0, PT, R2, 0x1, PT ;  /* 0x000000010200780c */ /* 0x004fda0003f05270 */
[----:B------:R-:W-:Y:S05]  /*0690*/  @P0 BRA `(.L_x_10) ;  /* 0x0000000000580947 */ /* 0x000fea0003800000 */
[----:B------:R-:W2:Y:S01]  /*06a0*/  S2UR UR7, SR_CgaCtaId ;  /* 0x00000000000779c3 */ /* 0x000ea20000008800 */
[----:B------:R-:W-:Y:S01]  /*06b0*/  UMOV UR9, 0x400 ;  /* 0x0000040000097882 */ /* 0x000fe20000000000 */
[----:B-1----:R-:W-:Y:S01]  /*06c0*/  UMOV UR5, 0x20 ;  /* 0x0000002000057882 */ /* 0x002fe20000000000 */
[----:B------:R-:W-:Y:S01]  /*06d0*/  UMOV UR4, 0x80 ;  /* 0x0000008000047882 */ /* 0x000fe20000000000 */
[----:B------:R-:W-:-:S04]  /*06e0*/  UIADD3 UR10, UPT, UPT, -UR5, 0x100000, URZ ;  /* 0x00100000050a7890 */ /* 0x000fc8000fffe1ff */
[----:B------:R-:W-:Y:S02]  /*06f0*/  USHF.L.U32 UR11, UR10, 0xb, URZ ;  /* 0x0000000b0a0b7899 */ /* 0x000fe400080006ff */
[----:B------:R-:W-:Y:S02]  /*0700*/  USHF.L.U32 UR10, UR10, 0x1, URZ ;  /* 0x000000010a0a7899 */ /* 0x000fe400080006ff */
[----:B------:R-:W-:-:S04]  /*0710*/  UIADD3 UR4, UPT, UPT, -UR4, 0x100000, URZ ;  /* 0x0010000004047890 */ /* 0x000fc8000fffe1ff */
[----:B------:R-:W-:Y:S02]  /*0720*/  USHF.L.U32 UR5, UR4, 0xb, URZ ;  /* 0x0000000b04057899 */ /* 0x000fe400080006ff */
[----:B------:R-:W-:Y:S01]  /*0730*/  USHF.L.U32 UR4, UR4, 0x1, URZ ;  /* 0x0000000104047899 */ /* 0x000fe200080006ff */
[----:B------:R-:W-:Y:S01]  /*0740*/  ELECT P0, URZ, PT ;  /* 0x0000000000ff782f */ /* 0x000fe20003800000 */
[----:B--2---:R-:W-:Y:S01]  /*0750*/  ULEA UR7, UR7, UR9, 0x18 ;  /* 0x0000000907077291 */ /* 0x004fe2000f8ec0ff */
[----:B------:R-:W1:Y:S11]  /*0760*/  FENCE.VIEW.ASYNC.S ;  /* 0x00000000000073c6 */ /* 0x000e760000000000 */
[----:B-1----:R2:W1:Y:S01]  /*0770*/  SYNCS.EXCH.64 URZ, [UR7+0x50], UR10 ;  /* 0x0000500a07ff75b2 */ /* 0x0024620008000100 */
[----:B------:R2:W1:Y:S01]  /*0780*/  SYNCS.EXCH.64 URZ, [UR7+0x70], UR4 ;  /* 0x0000700407ff75b2 */ /* 0x0004620008000100 */
[----:B------:R2:W1:Y:S01]  /*0790*/  SYNCS.EXCH.64 URZ, [UR7+0x58], UR10 ;  /* 0x0000580a07ff75b2 */ /* 0x0004620008000100 */
[----:B------:R2:W1:Y:S01]  /*07a0*/  SYNCS.EXCH.64 URZ, [UR7+0x78], UR4 ;  /* 0x0000780407ff75b2 */ /* 0x0004620008000100 */
[----:B------:R2:W1:Y:S01]  /*07b0*/  SYNCS.EXCH.64 URZ, [UR7+0x60], UR10 ;  /* 0x0000600a07ff75b2 */ /* 0x0004620008000100 */
[----:B------:R2:W1:Y:S01]  /*07c0*/  SYNCS.EXCH.64 URZ, [UR7+0x80], UR4 ;  /* 0x0000800407ff75b2 */ /* 0x0004620008000100 */
[----:B------:R2:W1:Y:S01]  /*07d0*/  SYNCS.EXCH.64 URZ, [UR7+0x68], UR10 ;  /* 0x0000680a07ff75b2 */ /* 0x0004620008000100 */
[----:B------:R2:W1:Y:S02]  /*07e0*/  SYNCS.EXCH.64 URZ, [UR7+0x88], UR4 ;  /* 0x0000880407ff75b2 */ /* 0x0004640008000100 */
[----:B--2---:R-:W-:Y:S01]  /*07f0*/  NOP ;  /* 0x0000000000007918 */ /* 0x004fe20000000000 */
.L_x_10:
[----:B------:R-:W2:Y:S01]  /*0800*/  SHFL.IDX PT, R2, R101, RZ, 0x1f ;  /* 0x00001fff65027589 */ /* 0x000ea200000e0000 */
[----:B------:R-:W-:Y:S01]  /*0810*/  NOP ;  /* 0x0000000000007918 */ /* 0x000fe20000000000 */
[----:B--2---:R-:W-:-:S13]  /*0820*/  ISETP.NE.AND P0, PT, R2, 0x3, PT ;  /* 0x000000030200780c */ /* 0x004fda0003f05270 */
[----:B------:R-:W-:Y:S05]  /*0830*/  @P0 BRA `(.L_x_11) ;  /* 0x0000000000300947 */ /* 0x000fea0003800000 */
[----:B-1----:R-:W1:Y:S01]  /*0840*/  S2UR UR5, SR_CgaCtaId ;  /* 0x00000000000579c3 */ /* 0x002e620000008800 */
        /* <DEDUP_REMOVED lines=8> */
[----:B-1----:R2:W1:Y:S01]  /*08d0*/  SYNCS.EXCH.64 URZ, [UR5+0x90], UR10 ;  /* 0x0000900a05ff75b2 */ /* 0x0024620008000100 */
[----:B------:R2:W1:Y:S02]  /*08e0*/  SYNCS.EXCH.64 URZ, [UR5+0x98], UR10 ;  /* 0x0000980a05ff75b2 */ /* 0x0004640008000100 */
[----:B--2---:R-:W-:Y:S01]  /*08f0*/  NOP ;  /* 0x0000000000007918 */ /* 0x004fe20000000000 */
.L_x_11:
[----:B------:R-:W2:Y:S01]  /*0900*/  SHFL.IDX PT, R2, R101, RZ, 0x1f ;  /* 0x00001fff65027589 */ /* 0x000ea200000e0000 */
[----:B------:R-:W-:Y:S01]  /*0910*/  NOP ;  /* 0x0000000000007918 */ /* 0x000fe20000000000 */
[----:B--2---:R-:W-:-:S13]  /*0920*/  ISETP.NE.AND P0, PT, R2, 0x4, PT ;  /* 0x000000040200780c */ /* 0x004fda0003f05270 */
[----:B------:R-:W-:Y:S05]  /*0930*/  @P0 BRA `(.L_x_12) ;  /* 0x00000000004c0947 */ /* 0x000fea0003800000 */
[----:B-1----:R-:W1:Y:S01]  /*0940*/  S2UR UR5, SR_CgaCtaId ;  /* 0x00000000000579c3 */ /* 0x002e620000008800 */
[----:B------:R-:W-:Y:S01]  /*0950*/  UMOV UR9, 0x100 ;  /* 0x0000010000097882 */ /* 0x000fe20000000000 */
[----:B------:R-:W-:Y:S01]  /*0960*/  UMOV UR7, 0x400 ;  /* 0x0000040000077882 */ /* 0x000fe20000000000 */
[----:B------:R-:W-:Y:S01]  /*0970*/  USEL UR9, UR9, 0xe0, UP2 ;  /* 0x000000e009097887 */ /* 0x000fe20009000000 */
[----:B------:R-:W-:Y:S01]  /*0980*/  UMOV UR4, 0x1 ;  /* 0x0000000100047882 */ /* 0x000fe20000000000 */
[----:B------:R-:W-:Y:S01]  /*0990*/  ELECT P0, URZ, PT ;  /* 0x0000000000ff782f */ /* 0x000fe20003800000 */
[----:B------:R-:W-:-:S04]  /*09a0*/  UIADD3 UR10, UPT, UPT, -UR4, 0x100000, URZ ;  /* 0x00100000040a7890 */ /* 0x000fc8000fffe1ff */
[----:B------:R-:W-:Y:S02]  /*09b0*/  USHF.L.U32 UR11, UR10, 0xb, URZ ;  /* 0x0000000b0a0b7899 */ /* 0x000fe400080006ff */
[----:B------:R-:W-:Y:S02]  /*09c0*/  USHF.L.U32 UR10, UR10, 0x1, URZ ;  /* 0x000000010a0a7899 */ /* 0x000fe400080006ff */
[----:B------:R-:W-:-:S04]  /*09d0*/  UIADD3 UR12, UPT, UPT, -UR9, 0x100000, URZ ;  /* 0x00100000090c7890 */ /* 0x000fc8000fffe1ff */
[----:B------:R-:W-:Y:S02]  /*09e0*/  USHF.L.U32 UR13, UR12, 0xb, URZ ;  /* 0x0000000b0c0d7899 */ /* 0x000fe400080006ff */
[----:B------:R-:W-:Y:S02]  /*09f0*/  USHF.L.U32 UR12, UR12, 0x1, URZ ;  /* 0x000000010c0c7899 */ /* 0x000fe400080006ff */
[----:B-1----:R-:W-:Y:S01]  /*0a00*/  ULEA UR5, UR5, UR7, 0x18 ;  /* 0x0000000705057291 */ /* 0x002fe2000f8ec0ff */
[----:B------:R-:W1:Y:S11]  /*0a10*/  FENCE.VIEW.ASYNC.S ;  /* 0x00000000000073c6 */ /* 0x000e760000000000 */
[----:B-1----:R2:W1:Y:S01]  /*0a20*/  SYNCS.EXCH.64 URZ, [UR5+0xa0], UR10 ;  /* 0x0000a00a05ff75b2 */ /* 0x0024620008000100 */
[----:B------:R2:W1:Y:S01]  /*0a30*/  SYNCS.EXCH.64 URZ, [UR5+0xb0], UR12 ;  /* 0x0000b00c05ff75b2 */ /* 0x0004620008000100 */
[----:B------:R2:W1:Y:S01]  /*0a40*/  SYNCS.EXCH.64 URZ, [UR5+0xa8], UR10 ;  /* 0x0000a80a05ff75b2 */ /* 0x0004620008000100 */
[----:B------:R2:W1:Y:S02]  /*0a50*/  SYNCS.EXCH.64 URZ, [UR5+0xb8], UR12 ;  /* 0x0000b80c05ff75b2 */ /* 0x0004640008000100 */
[----:B--2---:R-:W-:Y:S01]  /*0a60*/  NOP ;  /* 0x0000000000007918 */ /* 0x004fe20000000000 */
.L_x_12:
        /* <DEDUP_REMOVED lines=26> */
.L_x_13:
        /* <DEDUP_REMOVED lines=18> */
.L_x_14:
[----:B-1----:R-:W1:Y:S01]  /*0d30*/  S2UR UR5, SR_CTAID.X ;  /* 0x00000000000579c3 */ /* 0x002e620000002500 */
[----:B------:R-:W-:-:S05]  /*0d40*/  CS2R.32 R95, SR_CgaSize ;  /* 0x00000000005f7805 */ /* 0x000fca0000008a00 */
[----:B------:R-:W-:-:S05]  /*0d50*/  IMAD R95, R95, -0xa0, RZ ;  /* 0xffffff605f5f7824 */ /* 0x000fca00078e02ff */
[----:B------:R-:W-:-:S14]  /*0d60*/  R2UR UR9, R95 ;  /* 0x000000005f0972ca */ /* 0x000fdc00000e0000 */
[----:B------:R-:W2:Y:S01]  /*0d70*/  LDCU UR9, c[0x0][UR9+0x2b0] ;  /* 0x00005600090977ac */ /* 0x000ea20008000800 */
[----:B------:R-:W-:Y:S01]  /*0d80*/  NOP ;  /* 0x0000000000007918 */ /* 0x000fe20000000000 */
[----:B------:R-:W-:-:S05]  /*0d90*/  CS2R.32 R95, SR_CgaSize ;  /* 0x00000000005f7805 */ /* 0x000fca0000008a00 */
[----:B------:R-:W-:-:S05]  /*0da0*/  IMAD R95, R95, -0xa0, RZ ;  /* 0xffffff605f5f7824 */ /* 0x000fca00078e02ff */
[----:B------:R-:W-:-:S14]  /*0db0*/  R2UR UR7, R95 ;  /* 0x000000005f0772ca */ /* 0x000fdc00000e0000 */
[----:B------:R-:W3:Y:S01]  /*0dc0*/  LDCU UR7, c[0x0][UR7+0x2b4] ;  /* 0x00005680070777ac */ /* 0x000ee20008000800 */
[----:B------:R-:W4:Y:S08]  /*0dd0*/  S2UR UR4, SR_CTAID.Y ;  /* 0x00000000000479c3 */ /* 0x000f300000002600 */
[----:B------:R-:W3:Y:S01]  /*0de0*/  LDC R10, c[0x0][0xb24] ;  /* 0x0002c900ff0a7b82 */ /* 0x000ee20000000800 */
[----:B-1----:R-:W-:-:S02]  /*0df0*/  I2FP.F32.U32 R95, UR5 ;  /* 0x00000005005f7c45 */ /* 0x002fc40008201000 */
[----:B------:R-:W-:-:S05]  /*0e00*/  CS2R.32 R3, SR_CgaSize ;  /* 0x0000000000037805 */ /* 0x000fca0000008a00 */
[----:B------:R-:W-:-:S06]  /*0e10*/  IMAD R3, R3, -0xa0, RZ ;  /* 0xffffff6003037824 */ /* 0x000fcc00078e02ff */
[----:B------:R-:W1:Y:S01]  /*0e20*/  LDC R3, c[0x0][R3+0x2a0] ;  /* 0x0000a80003037b82 */ /* 0x000e620000000800 */
[----:B------:R-:W-:Y:S01]  /*0e30*/  MOV R15, UR5 ;  /* 0x00000005000f7c02 */ /* 0x000fe20008000f00 */
[----:B--2---:R-:W-:Y:S01]  /*0e40*/  FMUL R95, R95, UR9 ;  /* 0x000000095f5f7c20 */ /* 0x004fe20008400000 */
[----:B----4-:R-:W-:Y:S02]  /*0e50*/  I2FP.F32.U32 R94, UR4 ;  /* 0x00000004005e7c45 */ /* 0x010fe40008201000 */
[----:B------:R-:W-:-:S05]  /*0e60*/  CS2R.32 R2, SR_CgaSize ;  /* 0x0000000000027805 */ /* 0x000fca0000008a00 */
[----:B------:R-:W-:-:S06]  /*0e70*/  IMAD R2, R2, -0xa0, RZ ;  /* 0xffffff6002027824 */ /* 0x000fcc00078e02ff */
[----:B------:R-:W2:Y:S01]  /*0e80*/  LDC R2, c[0x0][R2+0x2a4] ;  /* 0x0000a90002027b82 */ /* 0x000ea20000000800 */
[----:B------:R-:W-:Y:S01]  /*0e90*/  MOV R14, UR4 ;  /* 0x00000004000e7c02 */ /* 0x000fe20008000f00 */
[----:B------:R-:W4:Y:S01]  /*0ea0*/  F2I.U32.TRUNC.NTZ R95, R95 ;  /* 0x0000005f005f7305 */ /* 0x000f22000020f000 */
[----:B---3--:R-:W-:-:S05]  /*0eb0*/  FMUL R94, R94, UR7 ;  /* 0x000000075e5e7c20 */ /* 0x008fca0008400000 */
[----:B------:R-:W-:Y:S01]  /*0ec0*/  BAR.SYNC.DEFER_BLOCKING 0x0 ;  /* 0x0000000000007b1d */ /* 0x000fe20000010000 */
[----:B------:R-:W-:-:S05]  /*0ed0*/  ISETP.GE.AND P0, PT, R10, 0x1, PT ;  /* 0x000000010a00780c */ /* 0x000fca0003f06270 */
[----:B------:R-:W3:Y:S02]  /*0ee0*/  F2I.U32.TRUNC.NTZ R94, R94 ;  /* 0x0000005e005e7305 */ /* 0x000ee4000020f000 */
[----:B------:R-:W2:Y:S01]  /*0ef0*/  S2UR UR36, SR_CTAID.Z ;  /* 0x00000000002479c3 */ /* 0x000ea20000002700 */
[----:B----4-:R-:W-:-:S05]  /*0f00*/  IADD3 R95, PT, PT, -R95, RZ, RZ ;  /* 0x000000ff5f5f7210 */ /* 0x010fca0007ffe1ff */
[----:B-1----:R-:W-:Y:S01]  /*0f10*/  IMAD R95, R3, R95, UR5 ;  /* 0x00000005035f7e24 */ /* 0x002fe2000f8e025f */
[----:B---3--:R-:W-:-:S05]  /*0f20*/  IADD3 R94, PT, PT, -R94, RZ, RZ ;  /* 0x000000ff5e5e7210 */ /* 0x008fca0007ffe1ff */
[----:B--2---:R-:W-:Y:S01]  /*0f30*/  IMAD R94, R2, R94, UR4 ;  /* 0x00000004025e7e24 */ /* 0x004fe2000f8e025e */
[----:B------:R-:W-:Y:S06]  /*0f40*/  @!P0 BRA `(.L_x_15) ;  /* 0x0000000000b88947 */ /* 0x000fec0003800000 */
[----:B------:R-:W1:Y:S01]  /*0f50*/  LDC.64 R4, c[0x0][0xb18] ;  /* 0x0002c600ff047b82 */ /* 0x000e620000000a00 */
[----:B------:R-:W-:-:S07]  /*0f60*/  ISETP.NE.AND P0, PT, R10, 0x1, PT ;  /* 0x000000010a00780c */ /* 0x000fce0003f05270 */
[----:B------:R-:W2:Y:S08]  /*0f70*/  LDC R9, c[0x0][0xb0c] ;  /* 0x0002c300ff097b82 */ /* 0x000eb00000000800 */
[----:B------:R-:W3:Y:S08]  /*0f80*/  LDC R12, c[0x0][0x370] ;  /* 0x0000dc00ff0c7b82 */ /* 0x000ef00000000800 */
[----:B------:R-:W4:Y:S01]  /*0f90*/  LDC R11, c[0x0][0x374] ;  /* 0x0000dd00ff0b7b82 */ /* 0x000f220000000800 */
[----:B-1----:R-:W-:-:S07]  /*0fa0*/  ISETP.NE.AND P1, PT, R4, 0x1, PT ;  /* 0x000000010400780c */ /* 0x002fce0003f25270 */
[----:B------:R-:W3:Y:S01]  /*0fb0*/  LDC.64 R6, c[0x0][0xb10] ;  /* 0x0002c400ff067b82 */ /* 0x000ee20000000a00 */
[----:B--2---:R-:W-:-:S07]  /*0fc0*/  ISETP.NE.AND P2, PT, R9, 0x1, PT ;  /* 0x000000010900780c */ /* 0x004fce0003f45270 */
[----:B------:R-:W1:Y:S08]  /*0fd0*/  LDC R8, c[0x0][0xb20] ;  /* 0x0002c800ff087b82 */ /* 0x000e700000000800 */
[----:B------:R-:W2:Y:S01]  /*0fe0*/  LDC.64 R2, c[0x0][0xb28] ;  /* 0x0002ca00ff027b82 */ /* 0x000ea20000000a00 */
[----:B----4-:R-:W-:-:S04]  /*0ff0*/  IMAD.HI.U32 R13, R11, R5, RZ ;  /* 0x000000050b0d7227 */ /* 0x010fc800078e00ff */
[----:B------:R-:W-:-:S04]  /*1000*/  IMAD.HI.U32 R5, R14, R5, RZ ;  /* 0x000000050e057227 */ /* 0x000fc800078e00ff */
[----:B---3--:R-:W-:-:S05]  /*1010*/  IMAD.HI.U32 R16, R12, R6, RZ ;  /* 0x000000060c107227 */ /* 0x008fca00078e00ff */
[-C--:B------:R-:W-:Y:S01]  /*1020*/  @P2 SHF.R.U32.HI R12, RZ, R7.reuse, R16 ;  /* 0x00000007ff0c2219 */ /* 0x080fe20000011610 */
[----:B------:R-:W-:Y:S01]  /*1030*/  IMAD.HI.U32 R16, R15, R6, RZ ;  /* 0x000000060f107227 */ /* 0x000fe200078e00ff */
[-C--:B-1----:R-:W-:Y:S02]  /*1040*/  @P1 SHF.R.U32.HI R11, RZ, R8.reuse, R13 ;  /* 0x00000008ff0b1219 */ /* 0x082fe4000001160d */
[----:B------:R-:W-:Y:S02]  /*1050*/  SHF.R.U32.HI R5, RZ, R8, R5 ;  /* 0x00000008ff057219 */ /* 0x000fe40000011605 */
[----:B------:R-:W-:Y:S02]  /*1060*/  SHF.R.U32.HI R16, RZ, R7, R16 ;  /* 0x00000007ff107219 */ /* 0x000fe40000011610 */
[----:B------:R-:W-:Y:S01]  /*1070*/  SEL R5, R14, R5, !P1 ;  /* 0x000000050e057207 */ /* 0x000fe20004800000 */
[----:B--2---:R-:W-:Y:S01]  /*1080*/  IMAD.HI.U32 R13, R11, R2, RZ ;  /* 0x000000020b0d7227 */ /* 0x004fe200078e00ff */
[----:B------:R-:W-:-:S03]  /*1090*/  SEL R16, R15, R16, !P2 ;  /* 0x000000100f107207 */ /* 0x000fc60005000000 */
[----:B------:R-:W-:Y:S01]  /*10a0*/  IMAD.HI.U32 R6, R12, R2, RZ ;  /* 0x000000020c067227 */ /* 0x000fe200078e00ff */
[----:B------:R-:W-:-:S04]  /*10b0*/  @P0 SHF.R.U32.HI R11, RZ, R3, R13 ;  /* 0x00000003ff0b0219 */ /* 0x000fc8000001160d */
[----:B------:R-:W-:Y:S01]  /*10c0*/  @P0 SHF.R.U32.HI R12, RZ, R3, R6 ;  /* 0x00000003ff0c0219 */ /* 0x000fe20000011606 */
[----:B------:R-:W-:-:S04]  /*10d0*/  IMAD R11, R11, R10, RZ ;  /* 0x0000000a0b0b7224 */ /* 0x000fc800078e02ff */
[----:B------:R-:W-:Y:S01]  /*10e0*/  IMAD R6, R12, R10, RZ ;  /* 0x0000000a0c067224 */ /* 0x000fe200078e02ff */
[----:B------:R-:W-:-:S04]  /*10f0*/  ISETP.GE.AND P1, PT, R5, R11, PT ;  /* 0x0000000b0500720c */ /* 0x000fc80003f26270 */
[----:B------:R-:W-:Y:S01]  /*1100*/  ISETP.GE.OR P1, PT, R16, R6, P1 ;  /* 0x000000061000720c */ /* 0x000fe20000f26670 */
[----:B------:R-:W-:-:S05]  /*1110*/  IMAD.HI.U32 R6, R5, R2, RZ ;  /* 0x0000000205067227 */ /* 0x000fca00078e00ff */
[----:B------:R-:W-:-:S04]  /*1120*/  SHF.R.U32.HI R6, RZ, R3, R6 ;  /* 0x00000003ff067219 */ /* 0x000fc80000011606 */
[----:B------:R-:W-:-:S03]  /*1130*/  SEL R6, R5, R6, !P0 ;  /* 0x0000000605067207 */ /* 0x000fc60004000000 */
[----:B------:R-:W-:Y:S01]  /*1140*/  @!P1 IMAD.HI.U32 R7, R16, R2, RZ ;  /* 0x0000000210079227 */ /* 0x000fe200078e00ff */
[----:B------:R-:W-:-:S04]  /*1150*/  IADD3 R2, PT, PT, -R6, RZ, RZ ;  /* 0x000000ff06027210 */ /* 0x000fc80007ffe1ff */
[----:B------:R-:W-:Y:S01]  /*1160*/  @!P1 SHF.R.U32.HI R3, RZ, R3, R7 ;  /* 0x00000003ff039219 */ /* 0x000fe20000011607 */
[----:B------:R-:W-:Y:S01]  /*1170*/  IMAD R2, R10, R2, R5 ;  /* 0x000000020a027224 */ /* 0x000fe200078e0205 */
[----:B------:R-:W-:Y:S02]  /*1180*/  IADD3 R7, PT, PT, -R5, RZ, RZ ;  /* 0x000000ff05077210 */ /* 0x000fe40007ffe1ff */
[----:B------:R-:W-:-:S03]  /*1190*/  @!P1 SEL R3, R16, R3, !P0 ;  /* 0x0000000310039207 */ /* 0x000fc60004000000 */
[----:B------:R-:W-:Y:S02]  /*11a0*/  IMAD R7, R4, R7, R14 ;  /* 0x0000000704077224 */ /* 0x000fe400078e020e */
[--C-:B------:R-:W-:Y:S02]  /*11b0*/  @!P1 IMAD.IADD R6, R6, 0x1, -R3.reuse ;  /* 0x0000000106069824 */ /* 0x100fe400078e0a03 */
[----:B------:R-:W-:Y:S01]  /*11c0*/  @!P1 IMAD R3, R2, R12, R3 ;  /* 0x0000000c02039224 */ /* 0x000fe200078e0203 */
[----:B------:R-:W-:Y:S01]  /*11d0*/  IADD3 R2, PT, PT, -R16, RZ, RZ ;  /* 0x000000ff10027210 */ /* 0x000fe20007ffe1ff */
[----:B------:R-:W-:Y:S02]  /*11e0*/  @!P1 IMAD R5, R6, R10, R16 ;  /* 0x0000000a06059224 */ /* 0x000fe400078e0210 */
[----:B------:R-:W-:Y:S02]  /*11f0*/  @!P1 IMAD.MOV.U32 R16, RZ, RZ, R3 ;  /* 0x000000ffff109224 */ /* 0x000fe400078e0003 */
[----:B------:R-:W-:-:S02]  /*1200*/  IMAD R2, R9, R2, R15 ;  /* 0x0000000209027224 */ /* 0x000fc400078e020f */
[----:B------:R-:W-:Y:S02]  /*1210*/  IMAD R14, R5, R4, R7 ;  /* 0x00000004050e7224 */ /* 0x000fe400078e0207 */
[----:B------:R-:W-:Y:S02]  /*1220*/  IMAD R15, R16, R9, R2 ;  /* 0x00000009100f7224 */ /* 0x000fe400078e0202 */
.L_x_15:
[----:B------:R-:W1:Y:S01]  /*1230*/  LDCU UR4, c[0x0][0xb30] ;  /* 0x00016600ff0477ac */ /* 0x000e620008000800 */
[----:B------:R-:W2:Y:S08]  /*1240*/  S2UR UR37, SR_CgaCtaId ;  /* 0x00000000002579c3 */ /* 0x000eb00000008800 */
[----:B------:R-:W3:Y:S01]  /*1250*/  LDC R40, c[0x0][0xb24] ;  /* 0x0002c900ff287b82 */ /* 0x000ee20000000800 */
[----:B-1----:R-:W-:-:S09]  /*1260*/  UISETP.NE.AND UP1, UPT, UR4, 0x1, UPT ;  /* 0x000000010400788c */ /* 0x002fd2000bf25270 */
[----:B--2---:R-:W-:Y:S05]  /*1270*/  BRA.U UP1, `(.L_x_16) ;  /* 0x0000000101407547 */ /* 0x004fea000b800000 */
[----:B------:R-:W1:Y:S08]  /*1280*/  LDC.64 R4, c[0x0][0xb10] ;  /* 0x0002c400ff047b82 */ /* 0x000e700000000a00 */
[----:B------:R-:W2:Y:S08]  /*1290*/  LDC.64 R2, c[0x0][0xb18] ;  /* 0x0002c600ff027b82 */ /* 0x000eb00000000a00 */
[----:B------:R-:W4:Y:S08]  /*12a0*/  LDC R6, c[0x0][0xb20] ;  /* 0x0002c800ff067b82 */ /* 0x000f300000000800 */
[----:B------:R-:W3:Y:S01]  /*12b0*/  LDC R7, c[0x0][0xb0c] ;  /* 0x0002c300ff077b82 */ /* 0x000ee20000000800 */
[----:B-1----:R-:W-:-:S05]  /*12c0*/  IMAD.HI.U32 R4, R15, R4, RZ ;  /* 0x000000040f047227 */ /* 0x002fca00078e00ff */
[----:B------:R-:W-:Y:S01]  /*12d0*/  SHF.R.U32.HI R4, RZ, R5, R4 ;  /* 0x00000005ff047219 */ /* 0x000fe20000011604 */
[----:B--2---:R-:W-:Y:S01]  /*12e0*/  IMAD.HI.U32 R3, R14, R3, RZ ;  /* 0x000000030e037227 */ /* 0x004fe200078e00ff */
[----:B------:R-:W-:-:S04]  /*12f0*/  ISETP.NE.AND P0, PT, R2, 0x1, PT ;  /* 0x000000010200780c */ /* 0x000fc80003f05270 */
[----:B----4-:R-:W-:-:S04]  /*1300*/  SHF.R.U32.HI R3, RZ, R6, R3 ;  /* 0x00000006ff037219 */ /* 0x010fc80000011603 */
[----:B------:R-:W-:Y:S02]  /*1310*/  SEL R3, R14, R3, !P0 ;  /* 0x000000030e037207 */ /* 0x000fe40004000000 */
[----:B---3--:R-:W-:-:S04]  /*1320*/  ISETP.NE.AND P1, PT, R7, 0x1, PT ;  /* 0x000000010700780c */ /* 0x008fc80003f25270 */
[----:B------:R-:W-:-:S05]  /*1330*/  SEL R4, R15, R4, !P1 ;  /* 0x000000040f047207 */ /* 0x000fca0004800000 */
[----:B------:R-:W-:Y:S02]  /*1340*/  IMAD.IADD R5, R3, 0x1, -R4 ;  /* 0x0000000103057824 */ /* 0x000fe400078e0a04 */
[----:B------:R-:W-:Y:S02]  /*1350*/  IMAD.IADD R3, R4, 0x1, -R3 ;  /* 0x0000000104037824 */ /* 0x000fe400078e0a03 */
[----:B------:R-:W-:Y:S02]  /*1360*/  IMAD R15, R5, R7, R15 ;  /* 0x00000007050f7224 */ /* 0x000fe400078e020f */
[----:B------:R-:W-:-:S07]  /*1370*/  IMAD R14, R3, R2, R14 ;  /* 0x00000002030e7224 */ /* 0x000fce00078e020e */
.L_x_16:
[----:B------:R-:W-:Y:S01]  /*1380*/  BAR.SYNC.DEFER_BLOCKING 0x0 ;  /* 0x0000000000007b1d */ /* 0x000fe20000010000 */
[----:B------:R-:W-:Y:S01]  /*1390*/  UISETP.NE.AND UP1, UPT, UR8, 0x2, UPT ;  /* 0x000000020800788c */ /* 0x000fe2000bf25270 */
[----:B------:R-:W-:Y:S02]  /*13a0*/  ISETP.NE.OR P5, PT, R0, 0x2, !P5 ;  /* 0x000000020000780c */ /* 0x000fe40006fa5670 */
[----:B------:R-:W-:-:S06]  /*13b0*/  LOP3.LUT R2, R108, 0x1f, RZ, 0xc0, !PT ;  /* 0x0000001f6c027812 */ /* 0x000fcc00078ec0ff */
[----:B------:R-:W-:Y:S05]  /*13c0*/  BRA.U UP1, `(.L_x_17) ;  /* 0x0000001101b07547 */ /* 0x000fea000b800000 */
[----:B------:R-:W1:Y:S01]  /*13d0*/  LDCU UR13, c[0x0][0x38c] ;  /* 0x00007180ff0d77ac */ /* 0x000e620008000800 */
[----:B------:R-:W2:Y:S01]  /*13e0*/  LDC R8, c[0x0][0x370] ;  /* 0x0000dc00ff087b82 */ /* 0x000ea20000000800 */
[----:B------:R-:W-:Y:S01]  /*13f0*/  PLOP3.LUT P1, PT, PT, PT, UP2, 0x80, 0x8 ;  /* 0x000000000008781c */ /* 0x000fe20003f2f028 */
[----:B------:R-:W-:Y:S01]  /*1400*/  IMAD.MOV.U32 R17, RZ, RZ, 0x1 ;  /* 0x00000001ff117424 */ /* 0x000fe200078e00ff */
[----:B------:R-:W-:Y:S01]  /*1410*/  ISETP.EQ.OR P4, PT, R2, RZ, P5 ;  /* 0x000000ff0200720c */ /* 0x000fe20002f82670 */
[----:B------:R-:W-:Y:S01]  /*1420*/  IMAD.MOV.U32 R16, RZ, RZ, RZ ;  /* 0x000000ffff107224 */ /* 0x000fe200078e00ff */
[----:B------:R-:W-:Y:S02]  /*1430*/  PLOP3.LUT P1, PT, P1, PT, PT, 0x8, 0x80 ;  /* 0x000000000080781c */ /* 0x000fe40000f2e170 */
[----:B------:R-:W-:Y:S01]  /*1440*/  CS2R R12, SRZ ;  /* 0x00000000000c7805 */ /* 0x000fe2000001ff00 */
[----:B------:R-:W-:Y:S01]  /*1450*/  IMAD.MOV.U32 R11, RZ, RZ, 0x1 ;  /* 0x00000001ff0b7424 */ /* 0x000fe200078e00ff */
[----:B------:R-:W4:Y:S01]  /*1460*/  LDC R0, c[0x0][0x374] ;  /* 0x0000dd00ff007b82 */ /* 0x000f220000000800 */
[----:B------:R-:W2:Y:S01]  /*1470*/  LDCU.64 UR22, c[0x0][0x348] ;  /* 0x00006900ff1677ac */ /* 0x000ea20008000a00 */
[----:B------:R-:W-:Y:S01]  /*1480*/  UMOV UR6, URZ ;  /* 0x000000ff00067c82 */ /* 0x000fe20008000000 */
[----:B-1----:R-:W-:-:S04]  /*1490*/  UIADD3 UR5, UPT, UPT, UR13, 0x7f, URZ ;  /* 0x0000007f0d057890 */ /* 0x002fc8000fffe0ff */
[----:B------:R-:W-:-:S04]  /*14a0*/  USHF.R.S32.HI UR4, URZ, 0x1f, UR5 ;  /* 0x0000001fff047899 */ /* 0x000fc80008011405 */
[----:B------:R-:W-:-:S04]  /*14b0*/  ULEA.HI UR4, UR4, UR5, URZ, 0x7 ;  /* 0x0000000504047291 */ /* 0x000fc8000f8f38ff */
[----:B------:R-:W-:Y:S02]  /*14c0*/  USHF.R.S32.HI UR15, URZ, 0x7, UR4 ;  /* 0x00000007ff0f7899 */ /* 0x000fe40008011404 */
[----:B------:R-:W-:Y:S02]  /*14d0*/  UIADD3 UR4, UPT, UPT, UR13, -0x1, URZ ;  /* 0xffffffff0d047890 */ /* 0x000fe4000fffe0ff */
[----:B------:R-:W-:Y:S02]  /*14e0*/  UISETP.LT.U32.AND UP0, UPT, UR15, 0x5, UPT ;  /* 0x000000050f00788c */ /* 0x000fe4000bf01070 */
[----:B------:R-:W-:Y:S02]  /*14f0*/  UISETP.GE.U32.AND UP1, UPT, UR4, -0xff, UPT ;  /* 0xffffff010400788c */ /* 0x000fe4000bf26070 */
[----:B------:R-:W-:Y:S02]  /*1500*/  USEL UR14, UR15, 0x5, UP0 ;  /* 0x000000050f0e7887 */ /* 0x000fe40008000000 */
[----:B------:R-:W-:-:S02]  /*1510*/  UIADD3 UR13, UPT, UPT, UR13, 0xfe, URZ ;  /* 0x000000fe0d0d7890 */ /* 0x000fc4000fffe0ff */
[----:B------:R-:W-:Y:S02]  /*1520*/  UIADD3 UR5, UPT, UPT, UR14, -0x1, URZ ;  /* 0xffffffff0e057890 */ /* 0x000fe4000fffe0ff */
[----:B------:R-:W-:-:S03]  /*1530*/  UIADD3 UR7, UPT, UPT, UR15, -UR14, URZ ;  /* 0x8000000e0f077290 */ /* 0x000fc6000fffe0ff */
[----:B------:R-:W-:-:S04]  /*1540*/  @UP1 UIADD3 UR5, UPT, UPT, UR14, URZ, URZ ;  /* 0x000000ff0e051290 */ /* 0x000fc8000fffe0ff */
[----:B--2---:R-:W-:-:S12]  /*1550*/  UIADD3 UR5, UPT, UPT, UR5, 0x1, URZ ;  /* 0x0000000105057890 */ /* 0x004fd8000fffe0ff */
.L_x_35:
[----:B------:R-:W-:Y:S01]  /*1560*/  UISETP.NE.AND UP0, UPT, UR37, URZ, UPT ;  /* 0x000000ff2500728c */ /* 0x000fe2000bf05270 */
[----:B------:R-:W1:Y:S08]  /*1570*/  S2UR UR37, SR_CgaCtaId ;  /* 0x00000000002579c3 */ /* 0x000e700000008800 */
[----:B------:R-:W-:Y:S05]  /*1580*/  BRA.U UP0, `(.L_x_18) ;  /* 0x0000000100347547 */ /* 0x000fea000b800000 */
[----:B------:R-:W2:Y:S01]  /*1590*/  S2R R2, SR_CgaCtaId ;  /* 0x0000000000027919 */ /* 0x000ea20000008800 */
[----:B------:R-:W-:-:S04]  /*15a0*/  MOV R3, 0x400 ;  /* 0x0000040000037802 */ /* 0x000fc80000000f00 */
[----:B--2---:R-:W-:Y:S02]  /*15b0*/  LEA R2, R2, R3, 0x18 ;  /* 0x0000000302027211 */ /* 0x004fe400078ec0ff */
[----:B------:R-:W-:-:S03]  /*15c0*/  SHF.L.U32 R3, R11, 0x1f, RZ ;  /* 0x0000001f0b037819 */ /* 0x000fc600000006ff */
[----:B------:R-:W-:-:S04]  /*15d0*/  IMAD R2, R12, 0x8, R2 ;  /* 0x000000080c027824 */ /* 0x000fc800078e0202 */
[----:B------:R-:W2:Y:S02]  /*15e0*/  SYNCS.PHASECHK.TRANS64.TRYWAIT P0, [R2+URZ+0x110], R3 ;  /* 0x00011003020075a7 */ /* 0x000ea400080011ff */
[----:B--2---:R-:W-:Y:S05]  /*15f0*/  @!P0 BRA `(.L_x_19) ;  /* 0x0000007800d88947 */ /* 0x004fea0003800000 */
.L_x_126:
[----:B------:R-:W-:Y:S01]  /*1600*/  VIADD R12, R12, 0x1 ;  /* 0x000000010c0c7836 */ /* 0x000fe20000000000 */
[----:B------:R2:W-:Y:S04]  /*1610*/  SYNCS.ARRIVE.TRANS64.A1T0 RZ, [R2+URZ+0x100], RZ ;  /* 0x000100ff02ff79a7 */ /* 0x0005e800081000ff */
[----:B------:R-:W-:-:S04]  /*1620*/  ISETP.NE.AND P0, PT, R12, 0x2, PT ;  /* 0x000000020c00780c */ /* 0x000fc80003f05270 */
[----:B------:R-:W-:Y:S02]  /*1630*/  SEL R12, R12, RZ, P0 ;  /* 0x000000ff0c0c7207 */ /* 0x000fe40000000000 */
[----:B--2---:R-:W-:-:S04]  /*1640*/  SEL R2, RZ, 0x1, P0 ;  /* 0x00000001ff027807 */ /* 0x004fc80000000000 */
[----:B------:R-:W-:-:S07]  /*1650*/  LOP3.LUT R11, R11, R2, RZ, 0x3c, !PT ;  /* 0x000000020b0b7212 */ /* 0x000fce00078e3cff */
.L_x_18:
[----:B------:R-:W-:Y:S01]  /*1660*/  UMOV UR4, 0x400 ;  /* 0x0000040000047882 */ /* 0x000fe20000000000 */
[----:B------:R-:W-:Y:S01]  /*1670*/  SHF.L.U32 R2, R17, 0x1f, RZ ;  /* 0x0000001f11027819 */ /* 0x000fe200000006ff */
[----:B-1----:R-:W-:Y:S01]  /*1680*/  ULEA UR4, UR37, UR4, 0x18 ;  /* 0x0000000425047291 */ /* 0x002fe2000f8ec0ff */
[----:B------:R-:W-:Y:S01]  /*1690*/  R2UR UR35, R15 ;  /* 0x000000000f2372ca */ /* 0x000fe200000e0000 */
[----:B------:R-:W-:Y:S01]  /*16a0*/  UISETP.GE.U32.AND UP0, UPT, UR13, 0xff, UPT ;  /* 0x000000ff0d00788c */ /* 0x000fe2000bf06070 */
[----:B------:R-:W-:Y:S01]  /*16b0*/  R2UR UR18, R14 ;  /* 0x000000000e1272ca */ /* 0x000fe200000e0000 */
[----:B------:R-:W-:Y:S01]  /*16c0*/  ULEA UR8, UR6, UR4, 0x3 ;  /* 0x0000000406087291 */ /* 0x000fe2000f8e18ff */
[----:B------:R-:W-:-:S08]  /*16d0*/  UMOV UR21, URZ ;  /* 0x000000ff00157c82 */ /* 0x000fd00008000000 */
[----:B------:R1:W2:Y:S01]  /*16e0*/  SYNCS.PHASECHK.TRANS64.TRYWAIT P0, [UR8+0x28], R2 ;  /* 0x00002802ff0075a7 */ /* 0x0002a20008001108 */
[----:B------:R-:W-:Y:S02]  /*16f0*/  USHF.L.U32 UR35, UR35, 0x6, URZ ;  /* 0x0000000623237899 */ /* 0x000fe400080006ff */
[----:B------:R-:W-:Y:S01]  /*1700*/  USHF.L.U32 UR18, UR18, 0x8, URZ ;  /* 0x0000000812127899 */ /* 0x000fe200080006ff */
[----:B------:R-:W-:Y:S11]  /*1710*/  BRA.U !UP0, `(.L_x_20) ;  /* 0x0000000108c07547 */ /* 0x000ff6000b800000 */
[----:B------:R-:W-:Y:S01]  /*1720*/  UIADD3 UR10, UPT, UPT, UR18, 0x80, URZ ;  /* 0x00000080120a7890 */ /* 0x000fe2000fffe0ff */
[----:B------:R-:W-:Y:S01]  /*1730*/  UMOV UR24, URZ ;  /* 0x000000ff00187c82 */ /* 0x000fe20008000000 */
[----:B------:R-:W-:-:S10]  /*1740*/  UMOV UR25, UR6 ;  /* 0x0000000600197c82 */ /* 0x000fd40008000000 */
.L_x_25:
[----:B-1----:R-:W-:Y:S01]  /*1750*/  ULEA UR33, UR25, UR4, 0x3 ;  /* 0x0000000419217291 */ /* 0x002fe2000f8e18ff */
[----:B--2---:R-:W-:Y:S01]  /*1760*/  @!P5 MOV R3, 0xa000 ;  /* 0x0000a0000003d802 */ /* 0x004fe20000000f00 */
[----:B--2---:R-:W-:Y:S10]  /*1770*/  @P0 BRA `(.L_x_21) ;  /* 0x00000000000c0947 */ /* 0x004ff40003800000 */
[----:B------:R-:W-:-:S04]  /*1780*/  SHF.L.U32 R4, R17, 0x1f, RZ ;  /* 0x0000001f11047819 */ /* 0x000fc800000006ff */
[----:B------:R-:W2:Y:S02]  /*1790*/  SYNCS.PHASECHK.TRANS64.TRYWAIT P0, [UR33+0x28], R4 ;  /* 0x00002804ff0075a7 */ /* 0x000ea40008001121 */
[----:B--2---:R-:W-:Y:S05]  /*17a0*/  @!P0 BRA `(.L_x_22) ;  /* 0x0000007800808947 */ /* 0x004fea0003800000 */
.L_x_21:
[----:B------:R2:W-:Y:S01]  /*17b0*/  @!P5 SYNCS.ARRIVE.TRANS64 RZ, [UR33], R3 ;  /* 0x00000003ffffd9a7 */ /* 0x0005e20008000021 */
[----:B------:R-:W-:Y:S04]  /*17c0*/  BSSY.RECONVERGENT B0, `(.L_x_23) ;  /* 0x0000003000007945 */ /* 0x000fe80003800200 */
[----:B------:R-:W-:Y:S05]  /*17d0*/  @P4 BRA `(.L_x_24) ;  /* 0x0000000000044947 */ /* 0x000fea0003800000 */
[----:B------:R-:W-:Y:S05]  /*17e0*/  BPT.TRAP 0x1 ;  /* 0x000000040000795c */ /* 0x000fea0000300000 */
.L_x_24:
[----:B------:R-:W-:Y:S05]  /*17f0*/  BSYNC.RECONVERGENT B0 ;  /* 0x0000000000007941 */ /* 0x000fea0003800200 */
.L_x_23:
[----:B------:R-:W-:Y:S02]  /*1800*/  UIADD3 UR6, UPT, UPT, UR25, 0x1, URZ ;  /* 0x0000000119067890 */ /* 0x000fe4000fffe0ff */
[----:B------:R-:W-:Y:S02]  /*1810*/  ULEA UR32, UR25, UR4, 0xd ;  /* 0x0000000419207291 */ /* 0x000fe4000f8e68ff */
[----:B------:R-:W-:Y:S02]  /*1820*/  UISETP.NE.AND UP0, UPT, UR6, 0x5, UPT ;  /* 0x000000050600788c */ /* 0x000fe4000bf05270 */
[----:B------:R-:W-:Y:S02]  /*1830*/  UIADD3 UR30, UP1, UPT, UR22, 0x80, URZ ;  /* 0x00000080161e7890 */ /* 0x000fe4000ff3e0ff */
[----:B------:R-:W-:Y:S02]  /*1840*/  USEL UR9, URZ, 0x1, UP0 ;  /* 0x00000001ff097887 */ /* 0x000fe40008000000 */
[----:B------:R-:W-:-:S02]  /*1850*/  USEL UR6, UR6, URZ, UP0 ;  /* 0x000000ff06067287 */ /* 0x000fc40008000000 */
[----:B------:R-:W-:Y:S02]  /*1860*/  UIADD3 UR28, UP0, UPT, UR22, 0x180, URZ ;  /* 0x00000180161c7890 */ /* 0x000fe4000ff1e0ff */
[----:B------:R-:W-:Y:S01]  /*1870*/  ULEA UR8, UR6, UR4, 0x3 ;  /* 0x0000000406087291 */ /* 0x000fe2000f8e18ff */
[----:B------:R-:W-:Y:S01]  /*1880*/  LOP3.LUT R17, R17, UR9, RZ, 0x3c, !PT ;  /* 0x0000000911117c12 */ /* 0x000fe2000f8e3cff */
[----:B------:R-:W-:Y:S02]  /*1890*/  USHF.L.U32 UR34, UR24, 0x7, URZ ;  /* 0x0000000718227899 */ /* 0x000fe400080006ff */
[----:B------:R-:W-:Y:S01]  /*18a0*/  UIADD3.X UR31, UPT, UPT, URZ, UR23, URZ, UP1, !UPT ;  /* 0x00000017ff1f7290 */ /* 0x000fe20008ffe4ff */
[----:B-1----:R-:W-:Y:S01]  /*18b0*/  SHF.L.U32 R2, R17, 0x1f, RZ ;  /* 0x0000001f11027819 */ /* 0x002fe200000006ff */
[----:B------:R-:W-:Y:S02]  /*18c0*/  UIADD3 UR32, UPT, UPT, UR32, 0x6400, URZ ;  /* 0x0000640020207890 */ /* 0x000fe4000fffe0ff */
[----:B------:R-:W-:Y:S01]  /*18d0*/  UIADD3.X UR29, UPT, UPT, URZ, UR23, URZ, UP0, !UPT ;  /* 0x00000017ff1d7290 */ /* 0x000fe200087fe4ff */
[----:B------:R1:W1:Y:S01]  /*18e0*/  SYNCS.PHASECHK.TRANS64.TRYWAIT P0, [UR8+0x28], R2 ;  /* 0x00002802ff0075a7 */ /* 0x0002620008001108 */
[----:B------:R-:W-:Y:S01]  /*18f0*/  ULEA UR8, UR25, UR4, 0xf ;  /* 0x0000000419087291 */ /* 0x000fe2000f8e78ff */
[----:B------:R-:W-:Y:S01]  /*1900*/  UMOV UR26, 0x0 ;  /* 0x00000000001a7882 */ /* 0x000fe20000000000 */
[----:B------:R-:W-:-:S02]  /*1910*/  UMOV UR27, 0x10000000 ;  /* 0x10000000001b7882 */ /* 0x000fc40000000000 */
[----:B------:R-:W-:Y:S01]  /*1920*/  UIADD3 UR16, UPT, UPT, UR8, 0x10400, URZ ;  /* 0x0001040008107890 */ /* 0x000fe2000fffe0ff */
[----:B------:R1:W-:Y:S01]  /*1930*/  UTMALDG.3D [UR32], [UR30], desc[UR26] ;  /* 0x00001a201e0075b4 */ /* 0x0003e20008011000 */
[----:B------:R-:W-:Y:S01]  /*1940*/  UIADD3 UR8, UPT, UPT, UR8, 0x14400, URZ ;  /* 0x0001440008087890 */ /* 0x000fe2000fffe0ff */
[----:B------:R-:W-:Y:S01]  /*1950*/  UMOV UR17, UR33 ;  /* 0x0000002100117c82 */ /* 0x000fe20008000000 */
[----:B------:R-:W-:Y:S01]  /*1960*/  UMOV UR20, UR36 ;  /* 0x0000002400147c82 */ /* 0x000fe20008000000 */
[----:B------:R-:W-:Y:S01]  /*1970*/  UMOV UR19, UR34 ;  /* 0x0000002200137c82 */ /* 0x000fe20008000000 */
[----:B------:R-:W-:Y:S01]  /*1980*/  UMOV UR12, UR36 ;  /* 0x00000024000c7c82 */ /* 0x000fe20008000000 */
[----:B------:R-:W-:Y:S01]  /*1990*/  UMOV UR9, UR33 ;  /* 0x0000002100097c82 */ /* 0x000fe20008000000 */
[----:B------:R-:W-:Y:S01]  /*19a0*/  UMOV UR11, UR34 ;  /* 0x00000022000b7c82 */ /* 0x000fe20008000000 */
[----:B------:R1:W-:Y:S01]  /*19b0*/  UTMALDG.3D [UR16], [UR28], desc[UR26] ;  /* 0x00001a101c0075b4 */ /* 0x0003e20008011000 */
[----:B------:R-:W-:Y:S01]  /*19c0*/  UIADD3 UR24, UPT, UPT, UR24, 0x1, URZ ;  /* 0x0000000118187890 */ /* 0x000fe2000fffe0ff */
[----:B------:R-:W-:Y:S01]  /*19d0*/  UMOV UR21, UR5 ;  /* 0x0000000500157c82 */ /* 0x000fe20008000000 */
[----:B------:R-:W-:-:S02]  /*19e0*/  UMOV UR25, UR6 ;  /* 0x0000000600197c82 */ /* 0x000fc40008000000 */
[----:B------:R-:W-:Y:S01]  /*19f0*/  UISETP.NE.AND UP0, UPT, UR24, UR5, UPT ;  /* 0x000000051800728c */ /* 0x000fe2000bf05270 */
[----:B------:R1:W-:Y:S08]  /*1a00*/  UTMALDG.3D [UR8], [UR28], desc[UR26] ;  /* 0x00001a081c0075b4 */ /* 0x0003f00008011000 */
[----:B------:R-:W-:Y:S05]  /*1a10*/  BRA.U UP0, `(.L_x_25) ;  /* 0xfffffffd004c7547 */ /* 0x000fea000b83ffff */
.L_x_20:
[----:B-1----:R-:W-:Y:S01]  /*1a20*/  ULEA UR8, UR6, UR4, 0x3 ;  /* 0x0000000406087291 */ /* 0x002fe2000f8e18ff */
[----:B------:R-:W-:Y:S01]  /*1a30*/  SHF.L.U32 R2, R17, 0x1f, RZ ;  /* 0x0000001f11027819 */ /* 0x000fe200000006ff */
[----:B------:R-:W-:Y:S01]  /*1a40*/  @!P1 SYNCS.ARRIVE.TRANS64.A1T0 RZ, [UR4+0x98], RZ ;  /* 0x000098ffffff99a7 */ /* 0x000fe20008100004 */
[----:B------:R-:W-:-:S06]  /*1a50*/  UISETP.GT.AND UP0, UPT, UR15, UR14, UPT ;  /* 0x0000000e0f00728c */ /* 0x000fcc000bf04270 */
[----:B--2---:R1:W2:Y:S03]  /*1a60*/  SYNCS.PHASECHK.TRANS64.TRYWAIT P0, [UR8+0x28], R2 ;  /* 0x00002802ff0075a7 */ /* 0x0042a60008001108 */
[----:B------:R-:W-:Y:S05]  /*1a70*/  BRA.U !UP0, `(.L_x_26) ;  /* 0x0000000108c47547 */ /* 0x000fea000b800000 */
[----:B------:R-:W-:Y:S02]  /*1a80*/  UIADD3 UR29, UPT, UPT, UR7, UR21, URZ ;  /* 0x00000015071d7290 */ /* 0x000fe4000fffe0ff */
[----:B------:R-:W-:Y:S01]  /*1a90*/  UIADD3 UR10, UPT, UPT, UR18, 0x80, URZ ;  /* 0x00000080120a7890 */ /* 0x000fe2000fffe0ff */
[----:B------:R-:W-:-:S11]  /*1aa0*/  UMOV UR34, UR6 ;  /* 0x0000000600227c82 */ /* 0x000fd60008000000 */
.L_x_31:
[----:B-1----:R-:W-:Y:S01]  /*1ab0*/  ULEA UR25, UR34, UR4, 0x3 ;  /* 0x0000000422197291 */ /* 0x002fe2000f8e18ff */
[----:B--2---:R-:W-:Y:S01]  /*1ac0*/  @!P5 MOV R3, 0xa000 ;  /* 0x0000a0000003d802 */ /* 0x004fe20000000f00 */
[----:B--2---:R-:W-:Y:S10]  /*1ad0*/  @P0 BRA `(.L_x_27) ;  /* 0x00000000000c0947 */ /* 0x004ff40003800000 */
[----:B------:R-:W-:-:S04]  /*1ae0*/  SHF.L.U32 R4, R17, 0x1f, RZ ;  /* 0x0000001f11047819 */ /* 0x000fc800000006ff */
[----:B------:R-:W2:Y:S02]  /*1af0*/  SYNCS.PHASECHK.TRANS64.TRYWAIT P0, [UR25+0x28], R4 ;  /* 0x00002804ff0075a7 */ /* 0x000ea40008001119 */
[----:B--2---:R-:W-:Y:S05]  /*1b00*/  @!P0 BRA `(.L_x_28) ;  /* 0x0000007400c08947 */ /* 0x004fea0003800000 */
.L_x_27:
[----:B------:R2:W-:Y:S01]  /*1b10*/  @!P5 SYNCS.ARRIVE.TRANS64 RZ, [UR25], R3 ;  /* 0x00000003ffffd9a7 */ /* 0x0005e20008000019 */
[----:B------:R-:W-:Y:S04]  /*1b20*/  BSSY.RECONVERGENT B0, `(.L_x_29) ;  /* 0x0000003000007945 */ /* 0x000fe80003800200 */
[----:B------:R-:W-:Y:S05]  /*1b30*/  @P4 BRA `(.L_x_30) ;  /* 0x0000000000044947 */ /* 0x000fea0003800000 */
[----:B------:R-:W-:Y:S05]  /*1b40*/  BPT.TRAP 0x1 ;  /* 0x000000040000795c */ /* 0x000fea0000300000 */
.L_x_30:
[----:B------:R-:W-:Y:S05]  /*1b50*/  BSYNC.RECONVERGENT B0 ;  /* 0x0000000000007941 */ /* 0x000fea0003800200 */
.L_x_29:
        /* <DEDUP_REMOVED lines=10> */
[----:B------:R-:W-:Y:S01]  /*1c00*/  UIADD3 UR24, UPT, UPT, UR24, 0x6400, URZ ;  /* 0x0000640018187890 */ /* 0x000fe2000fffe0ff */
[----:B-1----:R-:W-:Y:S01]  /*1c10*/  SHF.L.U32 R2, R17, 0x1f, RZ ;  /* 0x0000001f11027819 */ /* 0x002fe200000006ff */
[----:B------:R-:W-:Y:S02]  /*1c20*/  UIADD3.X UR39, UPT, UPT, URZ, UR23, URZ, UP1, !UPT ;  /* 0x00000017ff277290 */ /* 0x000fe40008ffe4ff */
[----:B------:R-:W-:Y:S01]  /*1c30*/  UIADD3.X UR33, UPT, UPT, URZ, UR23, URZ, UP0, !UPT ;  /* 0x00000017ff217290 */ /* 0x000fe200087fe4ff */
[----:B------:R1:W1:Y:S01]  /*1c40*/  SYNCS.PHASECHK.TRANS64.TRYWAIT P0, [UR8+0x28], R2 ;  /* 0x00002802ff0075a7 */ /* 0x0002620008001108 */
[----:B------:R-:W-:Y:S01]  /*1c50*/  ULEA UR8, UR34, UR4, 0xf ;  /* 0x0000000422087291 */ /* 0x000fe2000f8e78ff */
[----:B------:R-:W-:Y:S01]  /*1c60*/  UMOV UR30, 0x0 ;  /* 0x00000000001e7882 */ /* 0x000fe20000000000 */
[----:B------:R-:W-:-:S02]  /*1c70*/  UMOV UR31, 0x10000000 ;  /* 0x10000000001f7882 */ /* 0x000fc40000000000 */
[----:B------:R-:W-:Y:S02]  /*1c80*/  UIADD3 UR16, UPT, UPT, UR8, 0x10400, URZ ;  /* 0x0001040008107890 */ /* 0x000fe4000fffe0ff */
[----:B------:R-:W-:Y:S01]  /*1c90*/  UIADD3 UR8, UPT, UPT, UR8, 0x14400, URZ ;  /* 0x0001440008087890 */ /* 0x000fe2000fffe0ff */
[----:B------:R-:W-:Y:S01]  /*1ca0*/  UMOV UR27, UR35 ;  /* 0x00000023001b7c82 */ /* 0x000fe20008000000 */
[----:B------:R-:W-:Y:S01]  /*1cb0*/  UMOV UR28, UR36 ;  /* 0x00000024001c7c82 */ /* 0x000fe20008000000 */
[----:B------:R-:W-:Y:S01]  /*1cc0*/  UMOV UR17, UR25 ;  /* 0x0000001900117c82 */ /* 0x000fe20008000000 */
[----:B------:R-:W-:Y:S01]  /*1cd0*/  UMOV UR20, UR36 ;  /* 0x0000002400147c82 */ /* 0x000fe20008000000 */
[----:B------:R-:W-:Y:S01]  /*1ce0*/  UMOV UR19, UR26 ;  /* 0x0000001a00137c82 */ /* 0x000fe20008000000 */
[----:B------:R-:W-:Y:S01]  /*1cf0*/  UMOV UR12, UR36 ;  /* 0x00000024000c7c82 */ /* 0x000fe20008000000 */
[----:B------:R-:W-:Y:S01]  /*1d00*/  UMOV UR9, UR25 ;  /* 0x0000001900097c82 */ /* 0x000fe20008000000 */
[----:B------:R1:W-:Y:S01]  /*1d10*/  UTMALDG.3D [UR24], [UR38], desc[UR30] ;  /* 0x00001e18260075b4 */ /* 0x0003e20008011000 */
[----:B------:R-:W-:Y:S01]  /*1d20*/  UMOV UR11, UR26 ;  /* 0x0000001a000b7c82 */ /* 0x000fe20008000000 */
[----:B------:R-:W-:Y:S01]  /*1d30*/  UIADD3 UR21, UPT, UPT, UR21, 0x1, URZ ;  /* 0x0000000115157890 */ /* 0x000fe2000fffe0ff */
[----:B------:R-:W-:-:S03]  /*1d40*/  UMOV UR34, UR6 ;  /* 0x0000000600227c82 */ /* 0x000fc60008000000 */
[----:B------:R-:W-:Y:S01]  /*1d50*/  UISETP.NE.AND UP0, UPT, UR21, UR29, UPT ;  /* 0x0000001d1500728c */ /* 0x000fe2000bf05270 */
[----:B------:R1:W-:Y:S01]  /*1d60*/  UTMALDG.3D [UR16], [UR32], desc[UR30] ;  /* 0x00001e10200075b4 */ /* 0x0003e20008011000 */
[----:B------:R1:W-:Y:S07]  /*1d70*/  UTMALDG.3D [UR8], [UR32], desc[UR30] ;  /* 0x00001e08200075b4 */ /* 0x0003ee0008011000 */
[----:B------:R-:W-:Y:S05]  /*1d80*/  BRA.U UP0, `(.L_x_31) ;  /* 0xfffffffd00487547 */ /* 0x000fea000b83ffff */
.L_x_26:
[C---:B-1----:R-:W-:Y:S01]  /*1d90*/  LEA R2, R16.reuse, UR4, 0x3 ;  /* 0x0000000410027c11 */ /* 0x042fe2000f8e18ff */
[----:B------:R-:W-:Y:S01]  /*1da0*/  NOP ;  /* 0x0000000000007918 */ /* 0x000fe20000000000 */
[----:B--2---:R-:W-:Y:S02]  /*1db0*/  SHF.L.U32 R3, R13, 0x1f, RZ ;  /* 0x0000001f0d037819 */ /* 0x004fe400000006ff */
[----:B------:R-:W-:Y:S02]  /*1dc0*/  LEA R4, R16, UR4, 0x4 ;  /* 0x0000000410047c11 */ /* 0x000fe4000f8e20ff */
[----:B------:R-:W1:Y:S02]  /*1dd0*/  SYNCS.PHASECHK.TRANS64.TRYWAIT P0, [R2+URZ+0xa0], R3 ;  /* 0x0000a003020075a7 */ /* 0x000e6400080011ff */
[----:B-1----:R-:W-:Y:S05]  /*1de0*/  @!P0 BRA `(.L_x_32) ;  /* 0x0000007400208947 */ /* 0x002fea0003800000 */
.L_x_129:
[----:B------:R-:W2:Y:S01]  /*1df0*/  LDS.128 R4, [R4+0x130] ;  /* 0x0001300004047984 */ /* 0x000ea20000000c00 */
[----:B---3--:R-:W-:Y:S01]  /*1e00*/  ISETP.GE.AND P0, PT, R40, 0x1, PT ;  /* 0x000000012800780c */ /* 0x008fe20003f06270 */
[----:B-1----:R-:W-:Y:S01]  /*1e10*/  VIADD R2, R2, 0xb0 ;  /* 0x000000b002027836 */ /* 0x002fe20000000000 */
[----:B------:R-:W-:Y:S01]  /*1e20*/  @!PT LDS RZ, [RZ] ;  /* 0x00000000fffff984 */ /* 0x000fe20000000800 */
[----:B------:R-:W-:Y:S01]  /*1e30*/  @!PT LDS RZ, [RZ] ;  /* 0x00000000fffff984 */ /* 0x000fe20000000800 */
[----:B------:R-:W-:Y:S01]  /*1e40*/  @!PT LDS RZ, [RZ] ;  /* 0x00000000fffff984 */ /* 0x000fe20000000800 */
[----:B------:R-:W-:Y:S01]  /*1e50*/  @!PT LDS RZ, [RZ] ;  /* 0x00000000fffff984 */ /* 0x000fe20000000800 */
[----:B------:R1:W-:Y:S06]  /*1e60*/  MEMBAR.ALL.CTA ;  /* 0x0000000000007992 */ /* 0x0003ec0000008000 */
[----:B-1----:R-:W1:Y:S01]  /*1e70*/  FENCE.VIEW.ASYNC.S ;  /* 0x00000000000073c6 */ /* 0x002e620000000000 */
[----:B------:R-:W-:-:S04]  /*1e80*/  PRMT R2, RZ, 0x654, R2 ;  /* 0x00000654ff027816 */ /* 0x000fc80000000002 */
[----:B-1----:R1:W-:Y:S01]  /*1e90*/  SYNCS.ARRIVE.TRANS64.RED.A1T0 RZ, [R2+URZ], RZ ;  /* 0x000000ff02ff79a7 */ /* 0x0023e200081004ff */
[----:B--2---:R-:W-:-:S13]  /*1ea0*/  LOP3.LUT P2, RZ, R6, 0x1, RZ, 0xc0, !PT ;  /* 0x0000000106ff7812 */ /* 0x004fda000784c0ff */
[----:B------:R-:W-:Y:S01]  /*1eb0*/  @P2 SHF.R.U32.HI R3, RZ, 0x10, R5 ;  /* 0x00000010ff032819 */ /* 0x000fe20000011605 */
[----:B------:R-:W-:Y:S01]  /*1ec0*/  VOTEU.ANY UP0, P2 ;  /* 0x0000000000ff7886 */ /* 0x000fe20001000100 */
[----:B------:R-:W-:Y:S02]  /*1ed0*/  @P2 MOV R10, R4 ;  /* 0x00000004000a2202 */ /* 0x000fe40000000f00 */
[----:B------:R-:W-:Y:S02]  /*1ee0*/  @P2 R2UR.BROADCAST UR8, R3 ;  /* 0x00000000030822ca */ /* 0x000fe400008e0000 */
[----:B------:R-:W-:-:S11]  /*1ef0*/  @P2 LOP3.LUT R9, R5, 0xffff, RZ, 0xc0, !PT ;  /* 0x0000ffff05092812 */ /* 0x000fd600078ec0ff */
[----:B------:R-:W-:Y:S01]  /*1f00*/  @UP0 UMOV UR36, UR8 ;  /* 0x0000000800240c82 */ /* 0x000fe20008000000 */
[----:B-1----:R-:W-:Y:S05]  /*1f10*/  @!P0 BRA `(.L_x_33) ;  /* 0x0000000000b88947 */ /* 0x002fea0003800000 */
[----:B------:R-:W4:Y:S01]  /*1f20*/  LDC.64 R4, c[0x0][0xb18] ;  /* 0x0002c600ff047b82 */ /* 0x000f220000000a00 */
[----:B------:R-:W-:-:S07]  /*1f30*/  ISETP.NE.AND P3, PT, R40, 0x1, PT ;  /* 0x000000012800780c */ /* 0x000fce0003f65270 */
[----:B------:R-:W1:Y:S08]  /*1f40*/  LDC.64 R6, c[0x0][0xb10] ;  /* 0x0002c400ff067b82 */ /* 0x000e700000000a00 */
[----:B------:R-:W2:Y:S08]  /*1f50*/  LDC R14, c[0x0][0xb20] ;  /* 0x0002c800ff0e7b82 */ /* 0x000eb00000000800 */
[----:B------:R-:W3:Y:S01]  /*1f60*/  LDC R15, c[0x0][0xb0c] ;  /* 0x0002c300ff0f7b82 */ /* 0x000ee20000000800 */
[----:B----4-:R-:W-:Y:S01]  /*1f70*/  IMAD.HI.U32 R19, R0, R5, RZ ;  /* 0x0000000500137227 */ /* 0x010fe200078e00ff */
[----:B------:R-:W-:-:S03]  /*1f80*/  ISETP.NE.AND P0, PT, R4, 0x1, PT ;  /* 0x000000010400780c */ /* 0x000fc60003f05270 */
[----:B------:R-:W-:-:S03]  /*1f90*/  IMAD.HI.U32 R5, R9, R5, RZ ;  /* 0x0000000509057227 */ /* 0x000fc600078e00ff */
[----:B------:R-:W4:Y:S01]  /*1fa0*/  LDC.64 R2, c[0x0][0xb28] ;  /* 0x0002ca00ff027b82 */ /* 0x000f220000000a00 */
[----:B-1----:R-:W-:-:S04]  /*1fb0*/  IMAD.HI.U32 R20, R8, R6, RZ ;  /* 0x0000000608147227 */ /* 0x002fc800078e00ff */
[----:B------:R-:W-:Y:S01]  /*1fc0*/  IMAD.HI.U32 R21, R10, R6, RZ ;  /* 0x000000060a157227 */ /* 0x000fe200078e00ff */
[----:B------:R-:W-:Y:S02]  /*1fd0*/  SHF.R.U32.HI R20, RZ, R7, R20 ;  /* 0x00000007ff147219 */ /* 0x000fe40000011614 */
[-C--:B--2---:R-:W-:Y:S02]  /*1fe0*/  SHF.R.U32.HI R19, RZ, R14.reuse, R19 ;  /* 0x0000000eff137219 */ /* 0x084fe40000011613 */
[----:B------:R-:W-:Y:S02]  /*1ff0*/  SHF.R.U32.HI R5, RZ, R14, R5 ;  /* 0x0000000eff057219 */ /* 0x000fe40000011605 */
[----:B------:R-:W-:Y:S02]  /*2000*/  SEL R19, R0, R19, !P0 ;  /* 0x0000001300137207 */ /* 0x000fe40004000000 */
[----:B------:R-:W-:Y:S02]  /*2010*/  SHF.R.U32.HI R21, RZ, R7, R21 ;  /* 0x00000007ff157219 */ /* 0x000fe40000011615 */
[----:B---3--:R-:W-:-:S02]  /*2020*/  ISETP.NE.AND P1, PT, R15, 0x1, PT ;  /* 0x000000010f00780c */ /* 0x008fc40003f25270 */
[----:B------:R-:W-:Y:S02]  /*2030*/  SEL R5, R9, R5, !P0 ;  /* 0x0000000509057207 */ /* 0x000fe40004000000 */
[----:B------:R-:W-:Y:S02]  /*2040*/  SEL R20, R8, R20, !P1 ;  /* 0x0000001408147207 */ /* 0x000fe40004800000 */
[----:B------:R-:W-:Y:S01]  /*2050*/  SEL R21, R10, R21, !P1 ;  /* 0x000000150a157207 */ /* 0x000fe20004800000 */
[----:B----4-:R-:W-:-:S04]  /*2060*/  IMAD.HI.U32 R18, R19, R2, RZ ;  /* 0x0000000213127227 */ /* 0x010fc800078e00ff */
        /* <DEDUP_REMOVED lines=10> */
[----:B------:R-:W-:-:S04]  /*2110*/  @!P0 IMAD.HI.U32 R7, R21, R2, RZ ;  /* 0x0000000215078227 */ /* 0x000fc800078e00ff */
[----:B------:R-:W-:Y:S01]  /*2120*/  IMAD.MOV R2, RZ, RZ, -R6 ;  /* 0x000000ffff027224 */ /* 0x000fe200078e0a06 */
[----:B------:R-:W-:Y:S02]  /*2130*/  @!P0 SHF.R.U32.HI R3, RZ, R3, R7 ;  /* 0x00000003ff038219 */ /* 0x000fe40000011607 */
[----:B------:R-:W-:Y:S01]  /*2140*/  IADD3 R7, PT, PT, -R5, RZ, RZ ;  /* 0x000000ff05077210 */ /* 0x000fe20007ffe1ff */
[----:B------:R-:W-:Y:S01]  /*2150*/  IMAD R2, R40, R2, R5 ;  /* 0x0000000228027224 */ /* 0x000fe200078e0205 */
        /* <DEDUP_REMOVED lines=10> */
.L_x_33:
[----:B------:R-:W1:Y:S02]  /*2200*/  LDCU UR8, c[0x0][0xb30] ;  /* 0x00016600ff0877ac */ /* 0x000e640008000800 */
[----:B-1----:R-:W-:-:S09]  /*2210*/  UISETP.NE.AND UP0, UPT, UR8, 0x1, UPT ;  /* 0x000000010800788c */ /* 0x002fd2000bf05270 */
[----:B------:R-:W-:Y:S05]  /*2220*/  BRA.U UP0, `(.L_x_34) ;  /* 0x0000000100407547 */ /* 0x000fea000b800000 */
[----:B------:R-:W1:Y:S08]  /*2230*/  LDC.64 R4, c[0x0][0xb10] ;  /* 0x0002c400ff047b82 */ /* 0x000e700000000a00 */
[----:B------:R-:W2:Y:S08]  /*2240*/  LDC.64 R2, c[0x0][0xb18] ;  /* 0x0002c600ff027b82 */ /* 0x000eb00000000a00 */
[----:B------:R-:W3:Y:S08]  /*2250*/  LDC R6, c[0x0][0xb20] ;  /* 0x0002c800ff067b82 */ /* 0x000ef00000000800 */
[----:B------:R-:W4:Y:S01]  /*2260*/  LDC R7, c[0x0][0xb0c] ;  /* 0x0002c300ff077b82 */ /* 0x000f220000000800 */
[----:B-1----:R-:W-:-:S05]  /*2270*/  IMAD.HI.U32 R4, R10, R4, RZ ;  /* 0x000000040a047227 */ /* 0x002fca00078e00ff */
[----:B------:R-:W-:Y:S01]  /*2280*/  SHF.R.U32.HI R4, RZ, R5, R4 ;  /* 0x00000005ff047219 */ /* 0x000fe20000011604 */
[----:B--2---:R-:W-:Y:S01]  /*2290*/  IMAD.HI.U32 R3, R9, R3, RZ ;  /* 0x0000000309037227 */ /* 0x004fe200078e00ff */
[----:B------:R-:W-:-:S04]  /*22a0*/  ISETP.NE.AND P0, PT, R2, 0x1, PT ;  /* 0x000000010200780c */ /* 0x000fc80003f05270 */
[----:B---3--:R-:W-:-:S04]  /*22b0*/  SHF.R.U32.HI R3, RZ, R6, R3 ;  /* 0x00000006ff037219 */ /* 0x008fc80000011603 */
[----:B------:R-:W-:Y:S02]  /*22c0*/  SEL R3, R9, R3, !P0 ;  /* 0x0000000309037207 */ /* 0x000fe40004000000 */
[----:B----4-:R-:W-:-:S04]  /*22d0*/  ISETP.NE.AND P1, PT, R7, 0x1, PT ;  /* 0x000000010700780c */ /* 0x010fc80003f25270 */
[----:B------:R-:W-:-:S05]  /*22e0*/  SEL R4, R10, R4, !P1 ;  /* 0x000000040a047207 */ /* 0x000fca0004800000 */
[----:B------:R-:W-:Y:S02]  /*22f0*/  IMAD.IADD R5, R3, 0x1, -R4 ;  /* 0x0000000103057824 */ /* 0x000fe400078e0a04 */
[----:B------:R-:W-:Y:S02]  /*2300*/  IMAD.IADD R3, R4, 0x1, -R3 ;  /* 0x0000000104037824 */ /* 0x000fe400078e0a03 */
[----:B------:R-:W-:Y:S02]  /*2310*/  IMAD R10, R5, R7, R10 ;  /* 0x00000007050a7224 */ /* 0x000fe400078e020a */
[----:B------:R-:W-:-:S07]  /*2320*/  IMAD R9, R3, R2, R9 ;  /* 0x0000000203097224 */ /* 0x000fce00078e0209 */
.L_x_34:
[----:B------:R-:W-:Y:S01]  /*2330*/  VIADD R16, R16, 0x1 ;  /* 0x0000000110107836 */ /* 0x000fe20000000000 */
[----:B------:R-:W-:Y:S01]  /*2340*/  PLOP3.LUT P1, PT, PT, PT, PT, 0x80, 0x8 ;  /* 0x000000000008781c */ /* 0x000fe20003f2f070 */
[----:B------:R-:W-:Y:S02]  /*2350*/  IMAD.IADD R15, R10, 0x1, R95 ;  /* 0x000000010a0f7824 */ /* 0x000fe400078e025f */
[----:B------:R-:W-:Y:S01]  /*2360*/  IMAD.IADD R14, R9, 0x1, R94 ;  /* 0x00000001090e7824 */ /* 0x000fe200078e025e */
[----:B------:R-:W-:-:S04]  /*2370*/  ISETP.NE.AND P0, PT, R16, 0x2, PT ;  /* 0x000000021000780c */ /* 0x000fc80003f05270 */
[----:B------:R-:W-:Y:S02]  /*2380*/  SEL R2, RZ, 0x1, P0 ;  /* 0x00000001ff027807 */ /* 0x000fe40000000000 */
[----:B------:R-:W-:Y:S02]  /*2390*/  SEL R16, R16, RZ, P0 ;  /* 0x000000ff10107207 */ /* 0x000fe40000000000 */
[----:B------:R-:W-:Y:S01]  /*23a0*/  LOP3.LUT R13, R13, R2, RZ, 0x3c, !PT ;  /* 0x000000020d0d7212 */ /* 0x000fe200078e3cff */
[----:B------:R-:W-:Y:S06]  /*23b0*/  @P2 BRA `(.L_x_35) ;  /* 0xfffffff000682947 */ /* 0x000fec000383ffff */
[----:B------:R-:W-:Y:S01]  /*23c0*/  UIADD3 UR4, UPT, UPT, UR4, 0x28, URZ ;  /* 0x0000002804047890 */ /* 0x000fe2000fffe0ff */
[----:B------:R-:W-:-:S03]  /*23d0*/  SHF.L.U32 R2, R17, 0x1f, RZ ;  /* 0x0000001f11027819 */ /* 0x000fc600000006ff */
[----:B------:R-:W-:-:S09]  /*23e0*/  ULEA UR5, UR6, UR4, 0x3 ;  /* 0x0000000406057291 */ /* 0x000fd2000f8e18ff */
[----:B------:R-:W1:Y:S02]  /*23f0*/  SYNCS.PHASECHK.TRANS64.TRYWAIT P0, [UR5], R2 ;  /* 0x00000002ff0075a7 */ /* 0x000e640008001105 */
[----:B-1----:R-:W-:Y:S05]  /*2400*/  @!P0 BRA `(.L_x_36) ;  /* 0x0000006c00ac8947 */ /* 0x002fea0003800000 */
.L_x_131:
[----:B------:R-:W-:-:S04]  /*2410*/  UIADD3 UR6, UPT, UPT, UR6, 0x1, URZ ;  /* 0x0000000106067890 */ /* 0x000fc8000fffe0ff */
[----:B------:R-:W-:-:S04]  /*2420*/  UISETP.NE.AND UP0, UPT, UR6, 0x5, UPT ;  /* 0x000000050600788c */ /* 0x000fc8000bf05270 */
[----:B------:R-:W-:Y:S02]  /*2430*/  USEL UR7, URZ, 0x1, UP0 ;  /* 0x00000001ff077887 */ /* 0x000fe40008000000 */
[----:B------:R-:W-:-:S04]  /*2440*/  USEL UR6, UR6, URZ, UP0 ;  /* 0x000000ff06067287 */ /* 0x000fc80008000000 */
[----:B------:R-:W-:Y:S01]  /*2450*/  ULEA UR5, UR6, UR4, 0x3 ;  /* 0x0000000406057291 */ /* 0x000fe2000f8e18ff */
[----:B-1----:R-:W-:-:S04]  /*2460*/  LOP3.LUT R2, R17, UR7, RZ, 0x3c, !PT ;  /* 0x0000000711027c12 */ /* 0x002fc8000f8e3cff */
[----:B------:R-:W-:-:S04]  /*2470*/  SHF.L.U32 R3, R2, 0x1f, RZ ;  /* 0x0000001f02037819 */ /* 0x000fc800000006ff */
[----:B------:R-:W1:Y:S02]  /*2480*/  SYNCS.PHASECHK.TRANS64.TRYWAIT P0, [UR5], R3 ;  /* 0x00000003ff0075a7 */ /* 0x000e640008001105 */
[----:B-1----:R-:W-:Y:S05]  /*2490*/  @!P0 BRA `(.L_x_37) ;  /* 0x0000006c00a08947 */ /* 0x002fea0003800000 */
.L_x_133:
[----:B------:R-:W-:-:S04]  /*24a0*/  UIADD3 UR6, UPT, UPT, UR6, 0x1, URZ ;  /* 0x0000000106067890 */ /* 0x000fc8000fffe0ff */
[----:B------:R-:W-:-:S04]  /*24b0*/  UISETP.NE.AND UP0, UPT, UR6, 0x5, UPT ;  /* 0x000000050600788c */ /* 0x000fc8000bf05270 */
[----:B------:R-:W-:Y:S02]  /*24c0*/  USEL UR7, URZ, 0x1, UP0 ;  /* 0x00000001ff077887 */ /* 0x000fe40008000000 */
[----:B------:R-:W-:-:S04]  /*24d0*/  USEL UR6, UR6, URZ, UP0 ;  /* 0x000000ff06067287 */ /* 0x000fc80008000000 */
[----:B------:R-:W-:Y:S01]  /*24e0*/  ULEA UR5, UR6, UR4, 0x3 ;  /* 0x0000000406057291 */ /* 0x000fe2000f8e18ff */
[----:B------:R-:W-:-:S04]  /*24f0*/  LOP3.LUT R2, R2, UR7, RZ, 0x3c, !PT ;  /* 0x0000000702027c12 */ /* 0x000fc8000f8e3cff */
[----:B-1----:R-:W-:-:S04]  /*2500*/  SHF.L.U32 R3, R2, 0x1f, RZ ;  /* 0x0000001f02037819 */ /* 0x002fc800000006ff */
[----:B------:R-:W1:Y:S02]  /*2510*/  SYNCS.PHASECHK.TRANS64.TRYWAIT P0, [UR5], R3 ;  /* 0x00000003ff0075a7 */ /* 0x000e640008001105 */
[----:B-1----:R-:W-:Y:S05]  /*2520*/  @!P0 BRA `(.L_x_38) ;  /* 0x0000006c00948947 */ /* 0x002fea0003800000 */
.L_x_135:
        /* <DEDUP_REMOVED lines=9> */
.L_x_137:
[----:B------:R-:W-:-:S04]  /*25c0*/  UIADD3 UR6, UPT, UPT, UR6, 0x1, URZ ;  /* 0x0000000106067890 */ /* 0x000fc8000fffe0ff */
[----:B------:R-:W-:-:S04]  /*25d0*/  UISETP.NE.AND UP0, UPT, UR6, 0x5, UPT ;  /* 0x000000050600788c */ /* 0x000fc8000bf05270 */
[----:B------:R-:W-:Y:S02]  /*25e0*/  USEL UR5, URZ, 0x1, UP0 ;  /* 0x00000001ff057887 */ /* 0x000fe40008000000 */
[----:B------:R-:W-:-:S04]  /*25f0*/  USEL UR6, UR6, URZ, UP0 ;  /* 0x000000ff06067287 */ /* 0x000fc80008000000 */
[----:B------:R-:W-:Y:S01]  /*2600*/  ULEA UR6, UR6, UR4, 0x3 ;  /* 0x0000000406067291 */ /* 0x000fe2000f8e18ff */
[----:B------:R-:W-:-:S04]  /*2610*/  LOP3.LUT R2, R2, UR5, RZ, 0x3c, !PT ;  /* 0x0000000502027c12 */ /* 0x000fc8000f8e3cff */
[----:B------:R-:W-:Y:S01]  /*2620*/  SHF.L.U32 R2, R2, 0x1f, RZ ;  /* 0x0000001f02027819 */ /* 0x000fe200000006ff */
[----:B-1--4-:R-:W-:-:S07]  /*2630*/  IMAD.U32 R0, RZ, RZ, UR6 ;  /* 0x00000006ff007e24 */ /* 0x012fce000f8e00ff */
.L_x_40:
[----:B-1----:R1:W2:Y:S02]  /*2640*/  SYNCS.PHASECHK.TRANS64.TRYWAIT P0, [R0+URZ], R2 ;  /* 0x00000002000075a7 */ /* 0x0022a400080011ff */
[----:B--2---:R-:W-:Y:S05]  /*2650*/  @!P0 NANOSLEEP.SYNCS 0x989680 ;  /* 0x009896800000895d */ /* 0x004fea0003900000 */
[----:B------:R-:W2:Y:S02]  /*2660*/  @!P0 SYNCS.PHASECHK.TRANS64 P0, [R0+URZ], R2 ;  /* 0x00000002000085a7 */ /* 0x000ea400080010ff */
[----:B--2---:R-:W-:Y:S05]  /*2670*/  @P0 EXIT ;  /* 0x000000000000094d */ /* 0x004fea0003800000 */
[----:B------:R-:W-:Y:S05]  /*2680*/  BRA `(.L_x_40) ;  /* 0xfffffffc00ec7947 */ /* 0x000fea000383ffff */
.L_x_17:
[----:B------:R-:W-:-:S04]  /*2690*/  UISETP.NE.AND UP1, UPT, UR37, URZ, UPT ;  /* 0x000000ff2500728c */ /* 0x000fc8000bf25270 */
[----:B------:R-:W-:-:S09]  /*26a0*/  UISETP.NE.OR UP1, UPT, UR8, 0x1, UP1 ;  /* 0x000000010800788c */ /* 0x000fd20008f25670 */
[----:B------:R-:W-:Y:S05]  /*26b0*/  BRA.U UP1, `(.L_x_41) ;  /* 0x0000000501487547 */ /* 0x000fea000b800000 */
[----:B------:R-:W-:Y:S01]  /*26c0*/  ISETP.NE.AND P2, PT, R2, RZ, PT ;  /* 0x000000ff0200720c */ /* 0x000fe20003f45270 */
[----:B------:R-:W-:Y:S01]  /*26d0*/  IMAD.MOV.U32 R12, RZ, RZ, 0x1 ;  /* 0x00000001ff0c7424 */ /* 0x000fe200078e00ff */
[----:B------:R-:W-:Y:S02]  /*26e0*/  CS2R R10, SRZ ;  /* 0x00000000000a7805 */ /* 0x000fe4000001ff00 */
[----:B------:R-:W-:Y:S01]  /*26f0*/  CS2R R8, SRZ ;  /* 0x0000000000087805 */ /* 0x000fe2000001ff00 */
[----:B------:R-:W-:Y:S01]  /*2700*/  UMOV UR4, 0x400 ;  /* 0x0000040000047882 */ /* 0x000fe20000000000 */
[----:B------:R-:W-:Y:S01]  /*2710*/  UMOV UR6, URZ ;  /* 0x000000ff00067c82 */ /* 0x000fe20008000000 */
[----:B------:R-:W-:-:S12]  /*2720*/  ULEA UR37, UR37, UR4, 0x18 ;  /* 0x0000000425257291 */ /* 0x000fd8000f8ec0ff */
.L_x_45:
[----:B------:R-:W-:Y:S02]  /*2730*/  LEA R0, R8, UR37, 0x3 ;  /* 0x0000002508007c11 */ /* 0x000fe4000f8e18ff */
[----:B------:R-:W-:-:S03]  /*2740*/  SHF.L.U32 R4, R9, 0x1f, RZ ;  /* 0x0000001f09047819 */ /* 0x000fc600000006ff */
[----:B------:R-:W-:Y:S01]  /*2750*/  VIADD R5, R0, 0x110 ;  /* 0x0000011000057836 */ /* 0x000fe20000000000 */
[----:B------:R-:W1:Y:S02]  /*2760*/  SYNCS.PHASECHK.TRANS64.TRYWAIT P0, [R0+URZ+0x100], R4 ;  /* 0x00010004000075a7 */ /* 0x000e6400080011ff */
[----:B-1----:R-:W-:Y:S05]  /*2770*/  @!P0 BRA `(.L_x_42) ;  /* 0x0000006c00308947 */ /* 0x002fea0003800000 */
.L_x_138:
[----:B------:R-:W-:Y:S01]  /*2780*/  ULEA UR5, UR6, UR37, 0x3 ;  /* 0x0000002506057291 */ /* 0x000fe2000f8e18ff */
[----:B-1----:R-:W-:Y:S01]  /*2790*/  PRMT R0, RZ, 0x654, R5 ;  /* 0x00000654ff007816 */ /* 0x002fe20000000005 */
[----:B------:R-:W-:Y:S01]  /*27a0*/  @!P2 IMAD.MOV.U32 R4, RZ, RZ, 0x10 ;  /* 0x00000010ff04a424 */ /* 0x000fe200078e00ff */
[----:B------:R-:W-:Y:S01]  /*27b0*/  SHF.L.U32 R5, R12, 0x1f, RZ ;  /* 0x0000001f0c057819 */ /* 0x000fe200000006ff */
[----:B------:R-:W-:Y:S01]  /*27c0*/  UIADD3 UR4, UPT, UPT, UR5, 0xa0, URZ ;  /* 0x000000a005047890 */ /* 0x000fe2000fffe0ff */
[----:B------:R1:W-:Y:S05]  /*27d0*/  SYNCS.ARRIVE.TRANS64.RED.A1T0 RZ, [R0+URZ], RZ ;  /* 0x000000ff00ff79a7 */ /* 0x0003ea00081004ff */
[----:B------:R-:W-:Y:S01]  /*27e0*/  IMAD.U32 R6, RZ, RZ, UR4 ;  /* 0x00000004ff067e24 */ /* 0x000fe2000f8e00ff */
[----:B------:R-:W2:Y:S04]  /*27f0*/  SYNCS.PHASECHK.TRANS64.TRYWAIT P0, [UR5+0xb0], R5 ;  /* 0x0000b005ff0075a7 */ /* 0x000ea80008001105 */
[----:B------:R-:W-:Y:S01]  /*2800*/  PRMT R6, R2, 0x654, R6 ;  /* 0x0000065402067816 */ /* 0x000fe20000000006 */
[----:B-12---:R-:W-:Y:S06]  /*2810*/  @!P0 BRA `(.L_x_43) ;  /* 0x0000006c001c8947 */ /* 0x006fec0003800000 */
.L_x_140:
[----:B------:R-:W-:Y:S01]  /*2820*/  ULEA UR4, UR6, UR37, 0x4 ;  /* 0x0000002506047291 */ /* 0x000fe2000f8e20ff */
[----:B------:R-:W-:Y:S01]  /*2830*/  SEL R3, R6, R3, !P2 ;  /* 0x0000000306037207 */ /* 0x000fe20005000000 */
[----:B------:R-:W-:Y:S01]  /*2840*/  UIADD3 UR5, UPT, UPT, UR5, 0xa0, URZ ;  /* 0x000000a005057890 */ /* 0x000fe2000fffe0ff */
[----:B-1----:R-:W-:Y:S01]  /*2850*/  LEA R0, R11, UR37, 0x3 ;  /* 0x000000250b007c11 */ /* 0x002fe2000f8e18ff */
[----:B------:R-:W-:Y:S01]  /*2860*/  UIADD3 UR4, UPT, UPT, UR4, 0x130, URZ ;  /* 0x0000013004047890 */ /* 0x000fe2000fffe0ff */
[----:B------:R1:W-:Y:S01]  /*2870*/  @!P2 SYNCS.ARRIVE.TRANS64.RED RZ, [R3+URZ], R4 ;  /* 0x0000000403ffa9a7 */ /* 0x0003e200080004ff */
[----:B------:R-:W-:Y:S01]  /*2880*/  UIADD3 UR6, UPT, UPT, UR6, 0x1, URZ ;  /* 0x0000000106067890 */ /* 0x000fe2000fffe0ff */
[----:B------:R-:W-:-:S03]  /*2890*/  VIADD R8, R8, 0x1 ;  /* 0x0000000108087836 */ /* 0x000fc60000000000 */
[----:B------:R-:W-:Y:S02]  /*28a0*/  UISETP.NE.AND UP0, UPT, UR6, 0x2, UPT ;  /* 0x000000020600788c */ /* 0x000fe4000bf05270 */
[----:B------:R-:W-:Y:S01]  /*28b0*/  ISETP.NE.AND P0, PT, R8, 0x2, PT ;  /* 0x000000020800780c */ /* 0x000fe20003f05270 */
[----:B------:R-:W-:Y:S06]  /*28c0*/  UGETNEXTWORKID.BROADCAST [UR4], [UR5] ;  /* 0x00000000040073ca */ /* 0x000fec0008000100 */
[----:B------:R-:W-:Y:S02]  /*28d0*/  USEL UR4, URZ, 0x1, UP0 ;  /* 0x00000001ff047887 */ /* 0x000fe40008000000 */
[----:B------:R-:W-:-:S04]  /*28e0*/  USEL UR6, UR6, URZ, UP0 ;  /* 0x000000ff06067287 */ /* 0x000fc80008000000 */
[----:B------:R-:W-:Y:S02]  /*28f0*/  LOP3.LUT R12, R12, UR4, RZ, 0x3c, !PT ;  /* 0x000000040c0c7c12 */ /* 0x000fe4000f8e3cff */
[----:B-1----:R-:W-:-:S04]  /*2900*/  SHF.L.U32 R4, R10, 0x1f, RZ ;  /* 0x0000001f0a047819 */ /* 0x002fc800000006ff */
[----:B------:R-:W1:Y:S02]  /*2910*/  SYNCS.PHASECHK.TRANS64.TRYWAIT P1, [R0+URZ+0xa0], R4 ;  /* 0x0000a004000075a7 */ /* 0x000e6400080211ff */
[----:B-1----:R-:W-:Y:S05]  /*2920*/  @!P1 BRA `(.L_x_44) ;  /* 0x0000006800f09947 */ /* 0x002fea0003800000 */
.L_x_141:
[C---:B-1----:R-:W-:Y:S01]  /*2930*/  LEA R4, R11.reuse, UR37, 0x4 ;  /* 0x000000250b047c11 */ /* 0x042fe2000f8e20ff */
[----:B------:R-:W-:Y:S01]  /*2940*/  VIADD R0, R0, 0xb0 ;  /* 0x000000b000007836 */ /* 0x000fe20000000000 */
[----:B------:R-:W-:Y:S01]  /*2950*/  SEL R8, R8, RZ, P0 ;  /* 0x000000ff08087207 */ /* 0x000fe20000000000 */
[----:B------:R-:W-:-:S03]  /*2960*/  VIADD R11, R11, 0x1 ;  /* 0x000000010b0b7836 */ /* 0x000fc60000000000 */
[----:B------:R-:W1:Y:S01]  /*2970*/  LDS.128 R4, [R4+0x130] ;  /* 0x0001300004047984 */ /* 0x000e620000000c00 */
[----:B------:R-:W-:Y:S02]  /*2980*/  PRMT R0, RZ, 0x654, R0 ;  /* 0x00000654ff007816 */ /* 0x000fe40000000000 */
[C---:B------:R-:W-:Y:S01]  /*2990*/  ISETP.NE.AND P1, PT, R11.reuse, 0x2, PT ;  /* 0x000000020b00780c */ /* 0x040fe20003f25270 */
[----:B------:R-:W-:Y:S01]  /*29a0*/  @!PT LDS RZ, [RZ] ;  /* 0x00000000fffff984 */ /* 0x000fe20000000800 */
[----:B------:R-:W-:Y:S01]  /*29b0*/  @!PT LDS RZ, [RZ] ;  /* 0x00000000fffff984 */ /* 0x000fe20000000800 */
[----:B------:R-:W-:Y:S01]  /*29c0*/  @!PT LDS RZ, [RZ] ;  /* 0x00000000fffff984 */ /* 0x000fe20000000800 */
[----:B------:R-:W-:Y:S01]  /*29d0*/  @!PT LDS RZ, [RZ] ;  /* 0x00000000fffff984 */ /* 0x000fe20000000800 */
[----:B------:R2:W-:Y:S06]  /*29e0*/  MEMBAR.ALL.CTA ;  /* 0x0000000000007992 */ /* 0x0005ec0000008000 */
[----:B--2---:R-:W2:Y:S01]  /*29f0*/  FENCE.VIEW.ASYNC.S ;  /* 0x00000000000073c6 */ /* 0x004ea20000000000 */
[----:B------:R-:W-:Y:S01]  /*2a00*/  SEL R11, R11, RZ, P1 ;  /* 0x000000ff0b0b7207 */ /* 0x000fe20000800000 */
[----:B--2---:R2:W-:Y:S01]  /*2a10*/  SYNCS.ARRIVE.TRANS64.RED.A1T0 RZ, [R0+URZ], RZ ;  /* 0x000000ff00ff79a7 */ /* 0x0045e200081004ff */
[----:B-1----:R-:W-:-:S02]  /*2a20*/  LOP3.LUT P3, RZ, R6, 0x1, RZ, 0xc0, !PT ;  /* 0x0000000106ff7812 */ /* 0x002fc4000786c0ff */
[----:B------:R-:W-:-:S04]  /*2a30*/  SEL R4, RZ, 0x1, P1 ;  /* 0x00000001ff047807 */ /* 0x000fc80000800000 */
[----:B------:R-:W-:Y:S02]  /*2a40*/  LOP3.LUT R10, R10, R4, RZ, 0x3c, !PT ;  /* 0x000000040a0a7212 */ /* 0x000fe400078e3cff */
[----:B--2---:R-:W-:-:S04]  /*2a50*/  SEL R0, RZ, 0x1, P0 ;  /* 0x00000001ff007807 */ /* 0x004fc80000000000 */
[----:B------:R-:W-:Y:S01]  /*2a60*/  LOP3.LUT R9, R9, R0, RZ, 0x3c, !PT ;  /* 0x0000000009097212 */ /* 0x000fe200078e3cff */
[----:B------:R-:W-:Y:S06]  /*2a70*/  @P3 BRA `(.L_x_45) ;  /* 0xfffffffc002c3947 */ /* 0x000fec000383ffff */
[----:B------:R-:W-:Y:S01]  /*2a80*/  ULEA UR5, UR6, UR37, 0x3 ;  /* 0x0000002506057291 */ /* 0x000fe2000f8e18ff */
[----:B------:R-:W-:-:S08]  /*2a90*/  SHF.L.U32 R2, R12, 0x1f, RZ ;  /* 0x0000001f0c027819 */ /* 0x000fd000000006ff */
[----:B------:R-:W1:Y:S02]  /*2aa0*/  SYNCS.PHASECHK.TRANS64 P0, [UR5+0xb0], R2 ;  /* 0x0000b002ff0075a7 */ /* 0x000e640008001005 */
[----:B-1----:R-:W-:Y:S05]  /*2ab0*/  @P0 BRA `(.L_x_46) ;  /* 0x0000000000080947 */ /* 0x002fea0003800000 */
[----:B------:R-:W1:Y:S02]  /*2ac0*/  SYNCS.PHASECHK.TRANS64.TRYWAIT P0, [UR5+0xb0], R2 ;  /* 0x0000b002ff0075a7 */ /* 0x000e640008001105 */
[----:B-1----:R-:W-:Y:S05]  /*2ad0*/  @!P0 BRA `(.L_x_47) ;  /* 0x0000006800988947 */ /* 0x002fea0003800000 */
.L_x_46:
[----:B------:R-:W-:-:S04]  /*2ae0*/  UIADD3 UR4, UPT, UPT, UR6, 0x1, URZ ;  /* 0x0000000106047890 */ /* 0x000fc8000fffe0ff */
[----:B------:R-:W-:-:S04]  /*2af0*/  UISETP.NE.AND UP0, UPT, UR4, 0x2, UPT ;  /* 0x000000020400788c */ /* 0x000fc8000bf05270 */
[----:B------:R-:W-:Y:S02]  /*2b00*/  USEL UR7, URZ, 0x1, UP0 ;  /* 0x00000001ff077887 */ /* 0x000fe40008000000 */
[----:B------:R-:W-:-:S04]  /*2b10*/  USEL UR4, UR4, URZ, UP0 ;  /* 0x000000ff04047287 */ /* 0x000fc80008000000 */
[----:B------:R-:W-:Y:S01]  /*2b20*/  ULEA UR4, UR4, UR37, 0x3 ;  /* 0x0000002504047291 */ /* 0x000fe2000f8e18ff */
[----:B-1----:R-:W-:-:S04]  /*2b30*/  LOP3.LUT R2, R12, UR7, RZ, 0x3c, !PT ;  /* 0x000000070c027c12 */ /* 0x002fc8000f8e3cff */
[----:B------:R-:W-:-:S04]  /*2b40*/  SHF.L.U32 R0, R2, 0x1f, RZ ;  /* 0x0000001f02007819 */ /* 0x000fc800000006ff */
[----:B------:R-:W1:Y:S02]  /*2b50*/  SYNCS.PHASECHK.TRANS64 P0, [UR4+0xb0], R0 ;  /* 0x0000b000ff0075a7 */ /* 0x000e640008001004 */
[----:B-1----:R-:W-:Y:S05]  /*2b60*/  @P0 EXIT ;  /* 0x000000000000094d */ /* 0x002fea0003800000 */
[----:B------:R-:W-:Y:S02]  /*2b70*/  SHF.L.U32 R2, R2, 0x1f, RZ ;  /* 0x0000001f02027819 */ /* 0x000fe400000006ff */
[----:B------:R-:W-:-:S07]  /*2b80*/  MOV R0, UR4 ;  /* 0x0000000400007c02 */ /* 0x000fce0008000f00 */
.L_x_48:
[----:B-1----:R1:W2:Y:S02]  /*2b90*/  SYNCS.PHASECHK.TRANS64.TRYWAIT P0, [R0+URZ+0xb0], R2 ;  /* 0x0000b002000075a7 */ /* 0x0022a400080011ff */
[----:B--2---:R-:W-:Y:S05]  /*2ba0*/  @!P0 NANOSLEEP.SYNCS 0x989680 ;  /* 0x009896800000895d */ /* 0x004fea0003900000 */
[----:B------:R-:W2:Y:S02]  /*2bb0*/  @!P0 SYNCS.PHASECHK.TRANS64 P0, [R0+URZ+0xb0], R2 ;  /* 0x0000b002000085a7 */ /* 0x000ea400080010ff */
[----:B--2---:R-:W-:Y:S05]  /*2bc0*/  @P0 EXIT ;  /* 0x000000000000094d */ /* 0x004fea0003800000 */
[----:B------:R-:W-:Y:S05]  /*2bd0*/  BRA `(.L_x_48) ;  /* 0xfffffffc00ec7947 */ /* 0x000fea000383ffff */
.L_x_41:
[----:B------:R-:W-:-:S09]  /*2be0*/  UISETP.NE.AND UP1, UPT, UR8, URZ, UPT ;  /* 0x000000ff0800728c */ /* 0x000fd2000bf25270 */
[----:B------:R-:W-:Y:S05]  /*2bf0*/  BRA.U UP1, `(.L_x_49) ;  /* 0x0000000d01cc7547 */ /* 0x000fea000b800000 */
[----:B------:R-:W-:Y:S01]  /*2c00*/  UMOV UR4, 0x40 ;  /* 0x0000004000047882 */ /* 0x000fe20000000000 */
[----:B------:R-:W-:Y:S01]  /*2c10*/  NOP ;  /* 0x0000000000007918 */ /* 0x000fe20000000000 */
[----:B------:R-:W-:Y:S01]  /*2c20*/  ULEA UR4, UR37, UR4, 0x18 ;  /* 0x0000000425047291 */ /* 0x000fe2000f8ec0ff */
[----:B------:R-:W-:Y:S02]  /*2c30*/  UMOV UR5, 0x400 ;  /* 0x0000040000057882 */ /* 0x000fe40000000000 */
[----:B------:R-:W-:-:S06]  /*2c40*/  ULEA UR37, UR37, UR5, 0x18 ;  /* 0x0000000525257291 */ /* 0x000fcc000f8ec0ff */
[----:B------:R-:W1:Y:S02]  /*2c50*/  LDS.U8 R0, [UR4+0x1c] ;  /* 0x00001c04ff007984 */ /* 0x000e640008000000 */
[----:B-1----:R-:W-:-:S13]  /*2c60*/  ISETP.NE.AND P0, PT, R0, RZ, PT ;  /* 0x000000ff0000720c */ /* 0x002fda0003f05270 */
[----:B------:R-:W-:Y:S05]  /*2c70*/  @P0 BRA `(.L_x_50) ;  /* 0x0000000000580947 */ /* 0x000fea0003800000 */
[----:B------:R-:W-:-:S13]  /*2c80*/  ELECT P0, URZ, PT ;  /* 0x0000000000ff782f */ /* 0x000fda0003800000 */
[----:B------:R-:W-:Y:S05]  /*2c90*/  @!P0 BRA `(.L_x_51) ;  /* 0x0000000000608947 */ /* 0x000fea0003800000 */
[----:B------:R-:W-:Y:S01]  /*2ca0*/  UMOV UR5, 0x10 ;  /* 0x0000001000057882 */ /* 0x000fe20000000000 */
[----:B------:R-:W-:Y:S01]  /*2cb0*/  HFMA2 R0, -RZ, RZ, 0, 5.9604644775390625e-08 ;  /* 0x00000001ff007431 */ /* 0x000fe200000001ff */
[----:B------:R-:W-:-:S03]  /*2cc0*/  MOV R2, 0xffff ;  /* 0x0000ffff00027802 */ /* 0x000fc60000000f00 */
[----:B------:R-:W-:Y:S04]  /*2cd0*/  DEPBAR.LE SB1, 0x36 ;  /* 0x00009d800000791a */ /* 0x000fe80000000000 */
[----:B------:R-:W1:Y:S02]  /*2ce0*/  UTCATOMSWS.FIND_AND_SET.ALIGN UP0, UR5, UR5 ;  /* 0x00000005000575e3 */ /* 0x000e640008000800 */
[----:B-1----:R-:W-:Y:S01]  /*2cf0*/  MOV R3, UR5 ;  /* 0x0000000500037c02 */ /* 0x002fe20008000f00 */
[----:B------:R-:W-:Y:S06]  /*2d00*/  BRA.U UP0, `(.L_x_52) ;  /* 0x0000000100187547 */ /* 0x000fec000b800000 */
.L_x_53:
[----:B------:R-:W-:Y:S05]  /*2d10*/  NANOSLEEP 0x64 ;  /* 0x000000640000795d */ /* 0x000fea0003800000 */
[----:B------:R-:W-:-:S05]  /*2d20*/  UMOV UR5, 0x10 ;  /* 0x0000001000057882 */ /* 0x000fca0000000000 */
[----:B------:R-:W-:Y:S04]  /*2d30*/  DEPBAR.LE SB1, 0x36 ;  /* 0x00009d800000791a */ /* 0x000fe80000000000 */
[----:B------:R-:W1:Y:S02]  /*2d40*/  UTCATOMSWS.FIND_AND_SET.ALIGN UP0, UR5, UR5 ;  /* 0x00000005000575e3 */ /* 0x000e640008000800 */
[----:B-1----:R-:W-:Y:S01]  /*2d50*/  MOV R3, UR5 ;  /* 0x0000000500037c02 */ /* 0x002fe20008000f00 */
[----:B------:R-:W-:Y:S05]  /*2d60*/  BRA.U !UP0, `(.L_x_53) ;  /* 0xfffffffd08e87547 */ /* 0x000fea000b83ffff */
.L_x_52:
[-C--:B------:R-:W-:Y:S02]  /*2d70*/  SHF.L.U32 R2, R2, R3.reuse, RZ ;  /* 0x0000000302027219 */ /* 0x080fe400000006ff */
[----:B------:R-:W-:Y:S01]  /*2d80*/  SHF.L.U32 R0, R0, R3, RZ ;  /* 0x0000000300007219 */ /* 0x000fe200000006ff */
[----:B------:R-:W-:Y:S02]  /*2d90*/  IMAD.SHL.U32 R3, R3, 0x20, RZ ;  /* 0x0000002003037824 */ /* 0x000fe400078e00ff */
[----:B------:R1:W-:Y:S04]  /*2da0*/  ATOMS.OR RZ, [UR4+0x14], R2 ;  /* 0x00001402ffff798c */ /* 0x0003e8000b000004 */
[----:B------:R1:W-:Y:S04]  /*2db0*/  ATOMS.OR RZ, [UR4+0x18], R0 ;  /* 0x00001800ffff798c */ /* 0x0003e8000b000004 */
[----:B------:R1:W-:Y:S01]  /*2dc0*/  STS [UR37+0x150], R3 ;  /* 0x00015003ff007988 */ /* 0x0003e20008000825 */
[----:B------:R-:W-:Y:S05]  /*2dd0*/  BRA `(.L_x_51) ;  /* 0x0000000000107947 */ /* 0x000fea0003800000 */
.L_x_50:
[----:B------:R-:W-:Y:S02]  /*2de0*/  MOV R0, 0xffffffff ;  /* 0xffffffff00007802 */ /* 0x000fe40000000f00 */
[----:B------:R-:W-:-:S03]  /*2df0*/  MOV R2, 0x2e20 ;  /* 0x00002e2000027802 */ /* 0x000fc60000000f00 */
[----:B------:R1:W-:Y:S04]  /*2e00*/  STS [UR37+0x150], R0 ;  /* 0x00015000ff007988 */ /* 0x0003e80008000825 */
[----:B-1-3-5:R-:W-:Y:S05]  /*2e10*/  CALL.REL.NOINC `($__internal_1_$__cuda_sm10x_tcgen05_guardrail_trap_phase_invalid_during_alloc) ;  /* 0x0000006c00dc7944 */ /* 0x02afea0003c00000 */
.L_x_51:
[----:B------:R-:W-:Y:S05]  /*2e20*/  WARPSYNC.ALL ;  /* 0x0000000000007948 */ /* 0x000fea0003800000 */
[----:B------:R-:W2:Y:S01]  /*2e30*/  S2UR UR5, SR_CgaCtaId ;  /* 0x00000000000579c3 */ /* 0x000ea20000008800 */
[----:B------:R-:W-:Y:S01]  /*2e40*/  UMOV UR4, 0x400 ;  /* 0x0000040000047882 */ /* 0x000fe20000000000 */
[----:B------:R-:W-:-:S06]  /*2e50*/  NOP ;  /* 0x0000000000007918 */ /* 0x000fcc0000000000 */
[----:B------:R-:W-:Y:S06]  /*2e60*/  BAR.ARV 0x6, 0xa0 ;  /* 0x0182800000007b1d */ /* 0x000fec0000002000 */
[----:B------:R-:W4:Y:S01]  /*2e70*/  LDCU UR7, c[0x0][0x38c] ;  /* 0x00007180ff0777ac */ /* 0x000f220008000800 */
[----:B------:R-:W-:Y:S01]  /*2e80*/  IMAD.MOV.U32 R11, RZ, RZ, 0x1 ;  /* 0x00000001ff0b7424 */ /* 0x000fe200078e00ff */
[----:B------:R-:W-:Y:S01]  /*2e90*/  CS2R R8, SRZ ;  /* 0x0000000000087805 */ /* 0x000fe2000001ff00 */
[----:B------:R-:W-:Y:S01]  /*2ea0*/  IMAD.MOV.U32 R10, RZ, RZ, RZ ;  /* 0x000000ffff0a7224 */ /* 0x000fe200078e00ff */
[----:B------:R-:W3:Y:S01]  /*2eb0*/  LDCU UR6, c[0x0][0x38c] ;  /* 0x00007180ff0677ac */ /* 0x000ee20008000800 */
[----:B------:R-:W-:Y:S01]  /*2ec0*/  UMOV UR15, URZ ;  /* 0x000000ff000f7c82 */ /* 0x000fe20008000000 */
[----:B------:R-:W-:Y:S01]  /*2ed0*/  UMOV UR14, URZ ;  /* 0x000000ff000e7c82 */ /* 0x000fe20008000000 */
[----:B--2---:R-:W-:Y:S01]  /*2ee0*/  ULEA UR5, UR5, UR4, 0x18 ;  /* 0x0000000405057291 */ /* 0x004fe2000f8ec0ff */
[----:B------:R-:W-:Y:S01]  /*2ef0*/  UMOV UR24, 0x0 ;  /* 0x0000000000187882 */ /* 0x000fe20000000000 */
[----:B------:R-:W-:-:S02]  /*2f00*/  UMOV UR25, 0x4410490 ;  /* 0x0441049000197882 */ /* 0x000fc40000000000 */
[----:B------:R-:W-:Y:S02]  /*2f10*/  UIADD3 UR10, UPT, UPT, UR5, 0x6400, URZ ;  /* 0x00006400050a7890 */ /* 0x000fe4000fffe0ff */
[----:B------:R-:W-:Y:S02]  /*2f20*/  UIADD3 UR11, UPT, UPT, UR5, 0x10400, URZ ;  /* 0x00010400050b7890 */ /* 0x000fe4000fffe0ff */
[----:B----4-:R-:W-:Y:S01]  /*2f30*/  UIADD3 UR7, UPT, UPT, UR7, 0x7f, URZ ;  /* 0x0000007f07077890 */ /* 0x010fe2000fffe0ff */
[----:B-1----:R-:W1:Y:S01]  /*2f40*/  LDS R0, [UR5+0x150] ;  /* 0x00015005ff007984 */ /* 0x002e620008000800 */
[----:B------:R-:W-:Y:S02]  /*2f50*/  USHF.R.U32.HI UR10, URZ, 0x4, UR10 ;  /* 0x00000004ff0a7899 */ /* 0x000fe4000801160a */
[----:B------:R-:W-:Y:S02]  /*2f60*/  USHF.R.S32.HI UR4, URZ, 0x1f, UR7 ;  /* 0x0000001fff047899 */ /* 0x000fe40008011407 */
[----:B------:R-:W-:-:S02]  /*2f70*/  USHF.R.U32.HI UR11, URZ, 0x4, UR11 ;  /* 0x00000004ff0b7899 */ /* 0x000fc4000801160b */
[----:B------:R-:W-:Y:S02]  /*2f80*/  ULEA.HI UR4, UR4, UR7, URZ, 0x7 ;  /* 0x0000000704047291 */ /* 0x000fe4000f8f38ff */
[----:B------:R-:W-:Y:S02]  /*2f90*/  ULOP3.LUT UR10, UR10, 0x3fff, URZ, 0xc0, !UPT ;  /* 0x00003fff0a0a7892 */ /* 0x000fe4000f8ec0ff */
[----:B------:R-:W-:Y:S02]  /*2fa0*/  USHF.R.S32.HI UR4, URZ, 0x7, UR4 ;  /* 0x00000007ff047899 */ /* 0x000fe40008011404 */
[----:B------:R-:W-:Y:S02]  /*2fb0*/  ULOP3.LUT UR11, UR11, 0x3fff, URZ, 0xc0, !UPT ;  /* 0x00003fff0b0b7892 */ /* 0x000fe4000f8ec0ff */
[----:B------:R-:W-:Y:S01]  /*2fc0*/  UISETP.LT.AND UP0, UPT, UR4, 0x1, UPT ;  /* 0x000000010400788c */ /* 0x000fe2000bf01270 */
[----:B------:R-:W-:Y:S01]  /*2fd0*/  UMOV UR22, 0x0 ;  /* 0x0000000000167882 */ /* 0x000fe20000000000 */
[----:B------:R-:W-:-:S02]  /*2fe0*/  UMOV UR23, 0x4410490 ;  /* 0x0441049000177882 */ /* 0x000fc40000000000 */
[----:B------:R-:W-:Y:S02]  /*2ff0*/  USEL UR9, UR4, 0x1, !UP0 ;  /* 0x0000000104097887 */ /* 0x000fe4000c000000 */
[----:B------:R-:W-:Y:S02]  /*3000*/  ULOP3.LUT UR10, UR10, 0x10000, URZ, 0xfc, !UPT ;  /* 0x000100000a0a7892 */ /* 0x000fe4000f8efcff */
[----:B------:R-:W-:Y:S02]  /*3010*/  ULOP3.LUT UR11, UR11, 0x4000000, URZ, 0xfc, !UPT ;  /* 0x040000000b0b7892 */ /* 0x000fe4000f8efcff */
[----:B------:R-:W-:Y:S02]  /*3020*/  UIADD3 UR9, UPT, UPT, -UR9, URZ, URZ ;  /* 0x000000ff09097290 */ /* 0x000fe4000fffe1ff */
[----:B---3--:R-:W-:Y:S01]  /*3030*/  UISETP.GE.AND UP3, UPT, UR6, 0x1, UPT ;  /* 0x000000010600788c */ /* 0x008fe2000bf66270 */
[----:B------:R-:W-:Y:S01]  /*3040*/  UMOV UR20, 0x0 ;  /* 0x0000000000147882 */ /* 0x000fe20000000000 */
[----:B------:R-:W-:Y:S01]  /*3050*/  UMOV UR21, 0x4410490 ;  /* 0x0441049000157882 */ /* 0x000fe20000000000 */
[----:B------:R-:W-:Y:S01]  /*3060*/  UMOV UR18, 0x0 ;  /* 0x0000000000127882 */ /* 0x000fe20000000000 */
[----:B------:R-:W-:Y:S01]  /*3070*/  UMOV UR19, 0x4410490 ;  /* 0x0441049000137882 */ /* 0x000fe20000000000 */
[----:B-1----:R-:W-:-:S15]  /*3080*/  R2UR UR16, R0 ;  /* 0x00000000001072ca */ /* 0x002fde00000e0000 */
.L_x_60:
[----:B------:R-:W-:Y:S02]  /*3090*/  LEA R0, R10, UR5, 0x3 ;  /* 0x000000050a007c11 */ /* 0x000fe4000f8e18ff */
[----:B------:R-:W-:Y:S02]  /*30a0*/  SHF.L.U32 R2, R9, 0x1f, RZ ;  /* 0x0000001f09027819 */ /* 0x000fe400000006ff */
[----:B------:R-:W-:Y:S01]  /*30b0*/  PLOP3.LUT P0, PT, PT, PT, UP3, 0x80, 0x8 ;  /* 0x000000000008781c */ /* 0x000fe20003f0f038 */
[----:B------:R-:W-:Y:S01]  /*30c0*/  VIADD R3, R0, 0xb0 ;  /* 0x000000b000037836 */ /* 0x000fe20000000000 */
[----:B-1----:R-:W1:Y:S02]  /*30d0*/  SYNCS.PHASECHK.TRANS64.TRYWAIT P1, [R0+URZ+0xa0], R2 ;  /* 0x0000a002000075a7 */ /* 0x002e6400080211ff */
[----:B-1-3--:R-:W-:Y:S09]  /*30e0*/  @!P1 BRA `(.L_x_54) ;  /* 0x00000064002c9947 */ /* 0x00aff20003800000 */
.L_x_143:
[----:B------:R-:W-:Y:S01]  /*30f0*/  LEA R4, R10, UR5, 0x4 ;  /* 0x000000050a047c11 */ /* 0x000fe2000f8e20ff */
[----:B------:R-:W-:Y:S01]  /*3100*/  @UP3 ULEA UR6, UR14, UR5, 0x3 ;  /* 0x000000050e063291 */ /* 0x000fe2000f8e18ff */
[----:B------:R-:W-:Y:S01]  /*3110*/  PLOP3.LUT P2, PT, PT, PT, PT, 0x80, 0x8 ;  /* 0x000000000008781c */ /* 0x000fe20003f4f070 */
[----:B------:R-:W-:Y:S01]  /*3120*/  ULEA UR7, UR15, UR5, 0x3 ;  /* 0x000000050f077291 */ /* 0x000fe2000f8e18ff */
[----:B------:R-:W-:Y:S02]  /*3130*/  PRMT R3, RZ, 0x654, R3 ;  /* 0x00000654ff037816 */ /* 0x000fe40000000003 */
[----:B------:R-:W2:Y:S01]  /*3140*/  LDS.128 R4, [R4+0x130] ;  /* 0x0001300004047984 */ /* 0x000ea20000000c00 */
[----:B-1----:R-:W-:Y:S02]  /*3150*/  @P0 SHF.L.U32 R2, R8, 0x1f, RZ ;  /* 0x0000001f08020819 */ /* 0x002fe400000006ff */
[----:B------:R-:W-:Y:S01]  /*3160*/  SHF.L.U32 R0, R11, 0x1f, RZ ;  /* 0x0000001f0b007819 */ /* 0x000fe200000006ff */
[----:B------:R-:W-:Y:S01]  /*3170*/  @!PT LDS RZ, [RZ] ;  /* 0x00000000fffff984 */ /* 0x000fe20000000800 */
[----:B------:R-:W-:Y:S01]  /*3180*/  @!PT LDS RZ, [RZ] ;  /* 0x00000000fffff984 */ /* 0x000fe20000000800 */
[----:B------:R-:W-:Y:S01]  /*3190*/  @!PT LDS RZ, [RZ] ;  /* 0x00000000fffff984 */ /* 0x000fe20000000800 */
[----:B------:R-:W-:Y:S01]  /*31a0*/  @!PT LDS RZ, [RZ] ;  /* 0x00000000fffff984 */ /* 0x000fe20000000800 */
[----:B------:R1:W-:Y:S06]  /*31b0*/  MEMBAR.ALL.CTA ;  /* 0x0000000000007992 */ /* 0x0003ec0000008000 */
[----:B-1----:R-:W1:Y:S02]  /*31c0*/  FENCE.VIEW.ASYNC.S ;  /* 0x00000000000073c6 */ /* 0x002e640000000000 */
[----:B-1----:R1:W-:Y:S01]  /*31d0*/  SYNCS.ARRIVE.TRANS64.RED.A1T0 RZ, [R3+URZ], RZ ;  /* 0x000000ff03ff79a7 */ /* 0x0023e200081004ff */
[----:B------:R1:W3:Y:S01]  /*31e0*/  @P0 SYNCS.PHASECHK.TRANS64.TRYWAIT P2, [UR6], R2 ;  /* 0x00000002ff0005a7 */ /* 0x0002e20008041106 */
[----:B------:R-:W-:Y:S01]  /*31f0*/  ULEA.HI UR6, UR15, UR15, URZ, 0x1 ;  /* 0x0000000f0f067291 */ /* 0x000fe2000f8f08ff */
[----:B--2---:R-:W-:-:S03]  /*3200*/  LOP3.LUT P1, RZ, R6, 0x1, RZ, 0xc0, !PT ;  /* 0x0000000106ff7812 */ /* 0x004fc6000782c0ff */
[----:B------:R-:W-:Y:S02]  /*3210*/  USHF.L.U32 UR8, UR6, 0x7, URZ ;  /* 0x0000000706087899 */ /* 0x000fe400080006ff */
[----:B------:R-:W-:Y:S02]  /*3220*/  ULOP3.LUT UR6, UR6, 0xffe, URZ, 0xc0, !UPT ;  /* 0x00000ffe06067892 */ /* 0x000fe4000f8ec0ff */
[----:B------:R-:W-:Y:S02]  /*3230*/  ULOP3.LUT UR8, UR8, 0xffffff00, URZ, 0xc0, !UPT ;  /* 0xffffff0008087892 */ /* 0x000fe4000f8ec0ff */
[----:B------:R-:W-:Y:S02]  /*3240*/  UIADD3 UR6, UPT, UPT, -UR6, UR15, URZ ;  /* 0x0000000f06067290 */ /* 0x000fe4000fffe1ff */
[----:B------:R-:W-:Y:S01]  /*3250*/  UIADD3 UR8, UPT, UPT, UR16, UR8, URZ ;  /* 0x0000000810087290 */ /* 0x000fe2000fffe0ff */
[----:B------:R-:W2:Y:S03]  /*3260*/  SYNCS.PHASECHK.TRANS64.TRYWAIT P0, [UR7+0xe0], R0 ;  /* 0x0000e000ff0075a7 */ /* 0x000ea60008001107 */
[----:B------:R-:W-:Y:S01]  /*3270*/  ULEA UR8, UR6, UR8, 0x14 ;  /* 0x0000000806087291 */ /* 0x000fe2000f8ea0ff */
[----:B-123--:R-:W-:Y:S11]  /*3280*/  @!P0 BRA `(.L_x_55) ;  /* 0x0000006000d88947 */ /* 0x00eff60003800000 */
.L_x_145:
[----:B------:R-:W-:Y:S01]  /*3290*/  IADD3 R10, PT, PT, R10, 0x1, RZ ;  /* 0x000000010a0a7810 */ /* 0x000fe20007ffe0ff */
[----:B------:R-:W-:Y:S06]  /*32a0*/  BRA.U !UP3, `(.L_x_56) ;  /* 0x000000010bc07547 */ /* 0x000fec000b800000 */
[----:B------:R-:W-:Y:S01]  /*32b0*/  UPLOP3.LUT UP4, UPT, UPT, UPT, UPT, 0x40, 0x4 ;  /* 0x000000000004789c */ /* 0x000fe20003f8e870 */
[----:B------:R-:W-:Y:S01]  /*32c0*/  UMOV UR13, UR9 ;  /* 0x00000009000d7c82 */ /* 0x000fe20008000000 */
[----:B------:R-:W-:Y:S01]  /*32d0*/  UMOV UR12, UR4 ;  /* 0x00000004000c7c82 */ /* 0x000fe20008000000 */
[----:B------:R-:W-:-:S08]  /*32e0*/  UMOV UR17, UR14 ;  /* 0x0000000e00117c82 */ /* 0x000fd00008000000 */
.L_x_59:
[----:B------:R-:W-:Y:S02]  /*32f0*/  UIADD3 UR13, UPT, UPT, UR13, 0x1, URZ ;  /* 0x000000010d0d7890 */ /* 0x000fe4000fffe0ff */
[----:B--2---:R-:W-:Y:S02]  /*3300*/  ULEA UR6, UR17, UR5, 0x3 ;  /* 0x0000000511067291 */ /* 0x004fe4000f8e18ff */
[----:B------:R-:W-:Y:S01]  /*3310*/  UISETP.NE.AND UP0, UPT, UR13, URZ, UPT ;  /* 0x000000ff0d00728c */ /* 0x000fe2000bf05270 */
[----:B---3--:R-:W-:Y:S10]  /*3320*/  @P2 BRA `(.L_x_57) ;  /* 0x00000000000c2947 */ /* 0x008ff40003800000 */
[----:B-1----:R-:W-:Y:S04]  /*3330*/  SHF.L.U32 R2, R8, 0x1f, RZ ;  /* 0x0000001f08027819 */ /* 0x002fe800000006ff */
[----:B------:R-:W1:Y:S02]  /*3340*/  SYNCS.PHASECHK.TRANS64.TRYWAIT P0, [UR6], R2 ;  /* 0x00000002ff0075a7 */ /* 0x000e640008001106 */
[----:B-1----:R-:W-:Y:S05]  /*3350*/  @!P0 BRA `(.L_x_58) ;  /* 0x0000006000bc8947 */ /* 0x002fea0003800000 */
.L_x_57:
[----:B------:R-:W-:Y:S01]  /*3360*/  UISETP.NE.AND UP1, UPT, UR12, 0x1, UPT ;  /* 0x000000010c00788c */ /* 0x000fe2000bf25270 */
[----:B------:R-:W-:Y:S01]  /*3370*/  PLOP3.LUT P2, PT, PT, PT, PT, 0x80, 0x8 ;  /* 0x000000000008781c */ /* 0x000fe20003f4f070 */
[----:B------:R-:W-:Y:S02]  /*3380*/  UIADD3 UR14, UPT, UPT, UR17, 0x1, URZ ;  /* 0x00000001110e7890 */ /* 0x000fe4000fffe0ff */
[----:B------:R-:W-:Y:S02]  /*3390*/  ULEA UR28, UR17, UR11, 0xb ;  /* 0x0000000b111c7291 */ /* 0x000fe4000f8e58ff */
[----:B------:R-:W-:Y:S01]  /*33a0*/  UISETP.NE.AND UP2, UPT, UR14, 0x5, UPT ;  /* 0x000000050e00788c */ /* 0x000fe2000bf45270 */
[----:B------:R-:W-:Y:S01]  /*33b0*/  PLOP3.LUT P0, PT, PT, PT, UP1, 0x80, 0x8 ;  /* 0x000000000008781c */ /* 0x000fe20003f0f018 */
[----:B------:R-:W-:Y:S02]  /*33c0*/  UIADD3 UR40, UPT, UPT, UR28, 0x100, URZ ;  /* 0x000001001c287890 */ /* 0x000fe4000fffe0ff */
[----:B------:R-:W-:Y:S02]  /*33d0*/  USEL UR27, URZ, 0x1, UP2 ;  /* 0x00000001ff1b7887 */ /* 0x000fe40009000000 */
[----:B------:R-:W-:Y:S02]  /*33e0*/  USEL UR14, UR14, URZ, UP2 ;  /* 0x000000ff0e0e7287 */ /* 0x000fe40009000000 */
[----:B------:R-:W-:Y:S02]  /*33f0*/  UIADD3 UR36, UPT, UPT, UR28, 0x200, URZ ;  /* 0x000002001c247890 */ /* 0x000fe4000fffe0ff */
[----:B------:R-:W-:Y:S01]  /*3400*/  @UP1 ULEA UR26, UR14, UR5, 0x3 ;  /* 0x000000050e1a1291 */ /* 0x000fe2000f8e18ff */
[----:B------:R-:W-:Y:S01]  /*3410*/  LOP3.LUT R8, R8, UR27, RZ, 0x3c, !PT ;  /* 0x0000001b08087c12 */ /* 0x000fe2000f8e3cff */
[----:B------:R-:W-:Y:S02]  /*3420*/  UIADD3 UR32, UPT, UPT, UR28, 0x300, URZ ;  /* 0x000003001c207890 */ /* 0x000fe4000fffe0ff */
[----:B------:R-:W-:Y:S01]  /*3430*/  UIADD3 UR6, UPT, UPT, UR6, 0x28, URZ ;  /* 0x0000002806067890 */ /* 0x000fe2000fffe0ff */
[----:B-1----:R-:W-:Y:S01]  /*3440*/  @P0 SHF.L.U32 R0, R8, 0x1f, RZ ;  /* 0x0000001f08000819 */ /* 0x002fe200000006ff */
[----:B------:R-:W-:Y:S01]  /*3450*/  UIADD3 UR12, UPT, UPT, UR12, -0x1, URZ ;  /* 0xffffffff0c0c7890 */ /* 0x000fe2000fffe0ff */
[----:B------:R-:W-:Y:S02]  /*3460*/  UMOV UR29, 0x40004040 ;  /* 0x40004040001d7882 */ /* 0x000fe40000000000 */
[----:B------:R2:W3:Y:S01]  /*3470*/  @P0 SYNCS.PHASECHK.TRANS64.TRYWAIT P2, [UR26], R0 ;  /* 0x00000000ff0005a7 */ /* 0x0004e2000804111a */
[----:B------:R-:W-:Y:S01]  /*3480*/  ULEA UR26, UR17, UR10, 0x9 ;  /* 0x0000000a111a7291 */ /* 0x000fe2000f8e48ff */
[----:B------:R-:W-:Y:S01]  /*3490*/  UMOV UR27, 0x40004040 ;  /* 0x40004040001b7882 */ /* 0x000fe20000000000 */
[----:B------:R-:W-:Y:S02]  /*34a0*/  UMOV UR41, 0x40004040 ;  /* 0x4000404000297882 */ /* 0x000fe40000000000 */
[----:B------:R-:W-:Y:S02]  /*34b0*/  UIADD3 UR38, UPT, UPT, UR26, 0x2, URZ ;  /* 0x000000021a267890 */ /* 0x000fe4000fffe0ff */
[----:B------:R-:W-:Y:S02]  /*34c0*/  UIADD3 UR34, UPT, UPT, UR26, 0x4, URZ ;  /* 0x000000041a227890 */ /* 0x000fe4000fffe0ff */
[----:B------:R-:W-:Y:S01]  /*34d0*/  UIADD3 UR30, UPT, UPT, UR26, 0x6, URZ ;  /* 0x000000061a1e7890 */ /* 0x000fe2000fffe0ff */
[----:B------:R2:W-:Y:S01]  /*34e0*/  UTCQMMA gdesc[UR26], gdesc[UR28], tmem[UR8], tmem[UR24], idesc[UR25], UP4 ;  /* 0x00ff181c1a0075ea */ /* 0x0005e2000a000308 */
[----:B------:R-:W-:Y:S01]  /*34f0*/  UPLOP3.LUT UP4, UPT, UPT, UPT, UPT, 0x80, 0x8 ;  /* 0x000000000008789c */ /* 0x000fe20003f8f070 */
[----:B------:R-:W-:Y:S01]  /*3500*/  UMOV UR39, 0x40004040 ;  /* 0x4000404000277882 */ /* 0x000fe20000000000 */
[----:B------:R-:W-:Y:S01]  /*3510*/  UMOV UR37, 0x40004040 ;  /* 0x4000404000257882 */ /* 0x000fe20000000000 */
[----:B------:R2:W-:Y:S01]  /*3520*/  UTCQMMA gdesc[UR38], gdesc[UR40], tmem[UR8], tmem[UR22], idesc[UR23], UPT ;  /* 0x00ff1628260075ea */ /* 0x0005e2000b800308 */
[----:B------:R-:W-:Y:S01]  /*3530*/  UMOV UR35, 0x40004040 ;  /* 0x4000404000237882 */ /* 0x000fe20000000000 */
[----:B------:R-:W-:Y:S01]  /*3540*/  UMOV UR33, 0x40004040 ;  /* 0x4000404000217882 */ /* 0x000fe20000000000 */
[----:B------:R-:W-:Y:S01]  /*3550*/  UMOV UR31, 0x40004040 ;  /* 0x40004040001f7882 */ /* 0x000fe20000000000 */
[----:B------:R2:W-:Y:S01]  /*3560*/  UTCQMMA gdesc[UR34], gdesc[UR36], tmem[UR8], tmem[UR20], idesc[UR21], UPT ;  /* 0x00ff1424220075ea */ /* 0x0005e2000b800308 */
[----:B------:R2:W-:Y:S01]  /*3570*/  UTCQMMA gdesc[UR30], gdesc[UR32], tmem[UR8], tmem[UR18], idesc[UR19], UPT ;  /* 0x00ff12201e0075ea */ /* 0x0005e2000b800308 */
[----:B------:R2:W-:Y:S01]  /*3580*/  UTCBAR [UR6], URZ ;  /* 0x000000ff060073e9 */ /* 0x0005e200080000ff */
[----:B------:R-:W-:Y:S01]  /*3590*/  UMOV UR17, UR14 ;  /* 0x0000000e00117c82 */ /* 0x000fe20008000000 */
[----:B------:R-:W-:Y:S05]  /*35a0*/  BRA.U UP0, `(.L_x_59) ;  /* 0xfffffffd00507547 */ /* 0x000fea000b83ffff */
.L_x_56:
[----:B------:R-:W-:Y:S01]  /*35b0*/  UIADD3 UR15, UPT, UPT, UR15, 0x1, URZ ;  /* 0x000000010f0f7890 */ /* 0x000fe2000fffe0ff */
[C---:B------:R-:W-:Y:S01]  /*35c0*/  ISETP.NE.AND P0, PT, R10.reuse, 0x2, PT ;  /* 0x000000020a00780c */ /* 0x040fe20003f05270 */
[----:B------:R-:W-:Y:S02]  /*35d0*/  UIADD3 UR7, UPT, UPT, UR7, 0xc0, URZ ;  /* 0x000000c007077890 */ /* 0x000fe4000fffe0ff */
[----:B------:R-:W-:Y:S01]  /*35e0*/  UISETP.NE.AND UP0, UPT, UR15, 0x4, UPT ;  /* 0x000000040f00788c */ /* 0x000fe2000bf05270 */
[----:B-12---:R-:W-:Y:S02]  /*35f0*/  SEL R0, RZ, 0x1, P0 ;  /* 0x00000001ff007807 */ /* 0x006fe40000000000 */
[----:B------:R-:W-:Y:S01]  /*3600*/  SEL R10, R10, RZ, P0 ;  /* 0x000000ff0a0a7207 */ /* 0x000fe20000000000 */
[----:B------:R-:W-:Y:S01]  /*3610*/  USEL UR6, URZ, 0x1, UP0 ;  /* 0x00000001ff067887 */ /* 0x000fe20008000000 */
[----:B------:R-:W-:Y:S01]  /*3620*/  LOP3.LUT R9, R9, R0, RZ, 0x3c, !PT ;  /* 0x0000000009097212 */ /* 0x000fe200078e3cff */
[----:B------:R-:W-:Y:S01]  /*3630*/  USEL UR15, UR15, URZ, UP0 ;  /* 0x000000ff0f0f7287 */ /* 0x000fe20008000000 */
[----:B------:R1:W-:Y:S03]  /*3640*/  UTCBAR [UR7], URZ ;  /* 0x000000ff070073e9 */ /* 0x0003e600080000ff */
[----:B------:R-:W-:Y:S01]  /*3650*/  LOP3.LUT R11, R11, UR6, RZ, 0x3c, !PT ;  /* 0x000000060b0b7c12 */ /* 0x000fe2000f8e3cff */
[----:B------:R-:W-:Y:S07]  /*3660*/  @P1 BRA `(.L_x_60) ;  /* 0xfffffff800881947 */ /* 0x000fee000383ffff */
[----:B------:R-:W2:Y:S01]  /*3670*/  S2UR UR4, SR_CgaCtaId ;  /* 0x00000000000479c3 */ /* 0x000ea20000008800 */
[----:B------:R-:W-:Y:S01]  /*3680*/  ELECT P0, URZ, PT ;  /* 0x0000000000ff782f */ /* 0x000fe20003800000 */
[----:B------:R-:W-:Y:S01]  /*3690*/  IMAD.MOV.U32 R0, RZ, RZ, 0x1 ;  /* 0x00000001ff007424 */ /* 0x000fe200078e00ff */
[----:B------:R-:W-:Y:S01]  /*36a0*/  UIADD3 UR5, UPT, UPT, UR5, 0xe0, URZ ;  /* 0x000000e005057890 */ /* 0x000fe2000fffe0ff */
[----:B------:R-:W-:Y:S01]  /*36b0*/  SHF.L.U32 R2, R11, 0x1f, RZ ;  /* 0x0000001f0b027819 */ /* 0x000fe200000006ff */
[----:B------:R-:W-:-:S03]  /*36c0*/  UMOV UR6, 0x40 ;  /* 0x0000004000067882 */ /* 0x000fc60000000000 */
[----:B------:R-:W-:Y:S01]  /*36d0*/  UVIRTCOUNT.DEALLOC.SMPOOL 0x80 ;  /* 0x000000800000784c */ /* 0x000fe20000000000 */
[----:B--2---:R-:W-:Y:S02]  /*36e0*/  ULEA UR4, UR4, UR6, 0x18 ;  /* 0x0000000604047291 */ /* 0x004fe4000f8ec0ff */
[----:B------:R-:W-:-:S07]  /*36f0*/  ULEA UR6, UR15, UR5, 0x3 ;  /* 0x000000050f067291 */ /* 0x000fce000f8e18ff */
[----:B------:R2:W-:Y:S02]  /*3700*/  @P0 STS.U8 [UR4+0x1c], R0 ;  /* 0x00001c00ff000988 */ /* 0x0005e40008000004 */
[----:B------:R-:W4:Y:S02]  /*3710*/  SYNCS.PHASECHK.TRANS64.TRYWAIT P0, [UR6], R2 ;  /* 0x00000002ff0075a7 */ /* 0x000f240008001106 */
[----:B--2-4-:R-:W-:Y:S05]  /*3720*/  @!P0 BRA `(.L_x_61) ;  /* 0x0000005c00e08947 */ /* 0x014fea0003800000 */
.L_x_148:
[----:B-1----:R-:W-:-:S04]  /*3730*/  UIADD3 UR7, UPT, UPT, UR15, 0x1, URZ ;  /* 0x000000010f077890 */ /* 0x002fc8000fffe0ff */
[----:B------:R-:W-:-:S04]  /*3740*/  UISETP.NE.AND UP0, UPT, UR7, 0x4, UPT ;  /* 0x000000040700788c */ /* 0x000fc8000bf05270 */
[----:B------:R-:W-:Y:S02]  /*3750*/  USEL UR8, URZ, 0x1, UP0 ;  /* 0x00000001ff087887 */ /* 0x000fe40008000000 */
[----:B------:R-:W-:-:S04]  /*3760*/  USEL UR7, UR7, URZ, UP0 ;  /* 0x000000ff07077287 */ /* 0x000fc80008000000 */
[----:B------:R-:W-:Y:S01]  /*3770*/  ULEA UR6, UR7, UR5, 0x3 ;  /* 0x0000000507067291 */ /* 0x000fe2000f8e18ff */
[----:B--2---:R-:W-:-:S04]  /*3780*/  LOP3.LUT R2, R11, UR8, RZ, 0x3c, !PT ;  /* 0x000000080b027c12 */ /* 0x004fc8000f8e3cff */
[----:B------:R-:W-:-:S04]  /*3790*/  SHF.L.U32 R3, R2, 0x1f, RZ ;  /* 0x0000001f02037819 */ /* 0x000fc800000006ff */
[----:B------:R-:W1:Y:S02]  /*37a0*/  SYNCS.PHASECHK.TRANS64.TRYWAIT P0, [UR6], R3 ;  /* 0x00000003ff0075a7 */ /* 0x000e640008001106 */
[----:B-1----:R-:W-:Y:S05]  /*37b0*/  @!P0 BRA `(.L_x_62) ;  /* 0x0000005c00d48947 */ /* 0x002fea0003800000 */
.L_x_150:
        /* <DEDUP_REMOVED lines=9> */
.L_x_152:
[----:B------:R-:W-:-:S04]  /*3850*/  UIADD3 UR7, UPT, UPT, UR7, 0x1, URZ ;  /* 0x0000000107077890 */ /* 0x000fc8000fffe0ff */
[----:B------:R-:W-:-:S04]  /*3860*/  UISETP.NE.AND UP0, UPT, UR7, 0x4, UPT ;  /* 0x000000040700788c */ /* 0x000fc8000bf05270 */
[----:B------:R-:W-:Y:S02]  /*3870*/  USEL UR6, URZ, 0x1, UP0 ;  /* 0x00000001ff067887 */ /* 0x000fe40008000000 */
[----:B------:R-:W-:-:S04]  /*3880*/  USEL UR7, UR7, URZ, UP0 ;  /* 0x000000ff07077287 */ /* 0x000fc80008000000 */
[----:B------:R-:W-:Y:S01]  /*3890*/  ULEA UR7, UR7, UR5, 0x3 ;  /* 0x0000000507077291 */ /* 0x000fe2000f8e18ff */
[----:B------:R-:W-:-:S04]  /*38a0*/  LOP3.LUT R2, R2, UR6, RZ, 0x3c, !PT ;  /* 0x0000000602027c12 */ /* 0x000fc8000f8e3cff */
[----:B------:R-:W-:-:S04]  /*38b0*/  SHF.L.U32 R2, R2, 0x1f, RZ ;  /* 0x0000001f02027819 */ /* 0x000fc800000006ff */
[----:B------:R-:W2:Y:S02]  /*38c0*/  SYNCS.PHASECHK.TRANS64.TRYWAIT P0, [UR7], R2 ;  /* 0x00000002ff0075a7 */ /* 0x000ea40008001107 */
[----:B--2---:R-:W-:Y:S05]  /*38d0*/  @!P0 BRA `(.L_x_64) ;  /* 0x0000005c00bc8947 */ /* 0x004fea0003800000 */
.L_x_154:
[----:B------:R-:W-:Y:S01]  /*38e0*/  NOP ;  /* 0x0000000000007918 */ /* 0x000fe20000000000 */
[----:B-1----:R-:W1:Y:S01]  /*38f0*/  LDS R0, [UR4+0x14] ;  /* 0x00001404ff007984 */ /* 0x002e620008000800 */
[----:B------:R-:W-:Y:S01]  /*3900*/  ULOP3.LUT UR6, UR16, 0xffff, URZ, 0xc0, !UPT ;  /* 0x0000ffff10067892 */ /* 0x000fe2000f8ec0ff */
[----:B------:R-:W-:Y:S01]  /*3910*/  UMOV UR8, 0xffff ;  /* 0x0000ffff00087882 */ /* 0x000fe20000000000 */
[----:B------:R-:W-:Y:S02]  /*3920*/  UMOV UR5, 0x1 ;  /* 0x0000000100057882 */ /* 0x000fe40000000000 */
[----:B------:R-:W-:-:S04]  /*3930*/  USHF.R.U32.HI UR6, URZ, 0x5, UR6 ;  /* 0x00000005ff067899 */ /* 0x000fc80008011606 */
[----:B------:R-:W-:Y:S02]  /*3940*/  USHF.L.U32 UR8, UR8, UR6, URZ ;  /* 0x0000000608087299 */ /* 0x000fe400080006ff */
[----:B------:R-:W-:-:S04]  /*3950*/  USHF.L.U32 UR5, UR5, UR6, URZ ;  /* 0x0000000605057299 */ /* 0x000fc800080006ff */
[----:B-1----:R-:W-:-:S04]  /*3960*/  LOP3.LUT R0, R0, UR8, RZ, 0xc0, !PT ;  /* 0x0000000800007c12 */ /* 0x002fc8000f8ec0ff */
[----:B------:R-:W-:-:S13]  /*3970*/  ISETP.NE.AND P0, PT, R0, UR8, PT ;  /* 0x0000000800007c0c */ /* 0x000fda000bf05270 */
[----:B------:R-:W-:Y:S05]  /*3980*/  @P0 BRA `(.L_x_65) ;  /* 0x0000000000580947 */ /* 0x000fea0003800000 */
[----:B------:R-:W1:Y:S02]  /*3990*/  LDS R0, [UR4+0x18] ;  /* 0x00001804ff007984 */ /* 0x000e640008000800 */
[----:B-1----:R-:W-:-:S04]  /*39a0*/  LOP3.LUT R0, R0, UR5, RZ, 0xc0, !PT ;  /* 0x0000000500007c12 */ /* 0x002fc8000f8ec0ff */
[----:B------:R-:W-:-:S13]  /*39b0*/  ISETP.NE.AND P0, PT, R0, UR5, PT ;  /* 0x0000000500007c0c */ /* 0x000fda000bf05270 */
[----:B------:R-:W-:Y:S05]  /*39c0*/  @P0 BRA `(.L_x_66) ;  /* 0x00000000003c0947 */ /* 0x000fea0003800000 */
[----:B------:R-:W1:Y:S01]  /*39d0*/  S2R R2, SR_LANEID ;  /* 0x0000000000027919 */ /* 0x000e620000000000 */
[----:B------:R-:W-:Y:S01]  /*39e0*/  ULOP3.LUT UR8, URZ, UR8, URZ, 0x33, !UPT ;  /* 0x00000008ff087292 */ /* 0x000fe2000f8e33ff */
[----:B------:R-:W-:Y:S02]  /*39f0*/  VOTEU.ANY UR7, UPT, PT ;  /* 0x0000000000077886 */ /* 0x000fe400038e0100 */
[----:B------:R-:W-:-:S03]  /*3a00*/  UFLO.U32 UR7, UR7 ;  /* 0x00000007000772bd */ /* 0x000fc600080e0000 */
[----:B------:R-:W-:-:S04]  /*3a10*/  IMAD.U32 R0, RZ, RZ, UR8 ;  /* 0x00000008ff007e24 */ /* 0x000fc8000f8e00ff */
[----:B------:R2:W4:Y:S02]  /*3a20*/  REDUX UR6, R0 ;  /* 0x00000000000673c4 */ /* 0x0005240000000000 */
[----:B------:R1:W-:Y:S02]  /*3a30*/  UTCATOMSWS.AND URZ, UR8 ;  /* 0x0000000800ff79e3 */ /* 0x0003e40008000000 */
[----:B-1----:R-:W-:Y:S02]  /*3a40*/  ISETP.EQ.U32.AND P0, PT, R2, UR7, PT ;  /* 0x0000000702007c0c */ /* 0x002fe4000bf02070 */
[----:B--2---:R-:W-:Y:S02]  /*3a50*/  LOP3.LUT R0, RZ, UR5, RZ, 0x33, !PT ;  /* 0x00000005ff007c12 */ /* 0x004fe4000f8e33ff */
[----:B----4-:R-:W-:Y:S02]  /*3a60*/  MOV R2, UR6 ;  /* 0x0000000600027c02 */ /* 0x010fe40008000f00 */
[----:B------:R-:W1:Y:S07]  /*3a70*/  REDUX UR5, R0 ;  /* 0x00000000000573c4 */ /* 0x000e6e0000000000 */
[----:B------:R2:W-:Y:S01]  /*3a80*/  @P0 ATOMS.AND RZ, [UR4+0x14], R2 ;  /* 0x00001402ffff098c */ /* 0x0005e2000a800004 */
[----:B-1----:R-:W-:-:S05]  /*3a90*/  IMAD.U32 R0, RZ, RZ, UR5 ;  /* 0x00000005ff007e24 */ /* 0x002fca000f8e00ff */
[----:B------:R2:W-:Y:S01]  /*3aa0*/  @P0 ATOMS.AND RZ, [UR4+0x18], R0 ;  /* 0x00001800ffff098c */ /* 0x0005e2000a800004 */
[----:B------:R-:W-:Y:S05]  /*3ab0*/  BRA `(.L_x_67) ;  /* 0x0000000000147947 */ /* 0x000fea0003800000 */
.L_x_66:
[----:B------:R-:W-:Y:S02]  /*3ac0*/  MOV R2, 0x3ae0 ;  /* 0x00003ae000027802 */ /* 0x000fe40000000f00 */
[----:B---3-5:R-:W-:Y:S05]  /*3ad0*/  CALL.REL.NOINC `($__internal_0_$__cuda_sm10x_tcgen05_guardrail_trap_col_being_dealloced_not_returned_by_alloc) ;  /* 0x0000006000a07944 */ /* 0x028fea0003c00000 */
[----:B------:R-:W-:Y:S05]  /*3ae0*/  BRA `(.L_x_67) ;  /* 0x0000000000087947 */ /* 0x000fea0003800000 */
.L_x_65:
[----:B------:R-:W-:Y:S02]  /*3af0*/  MOV R2, 0x3b10 ;  /* 0x00003b1000027802 */ /* 0x000fe40000000f00 */
[----:B---3-5:R-:W-:Y:S05]  /*3b00*/  CALL.REL.NOINC `($__internal_2_$__cuda_sm10x_tcgen05_guardrail_trap_unallocated_columns_being_dealloced) ;  /* 0x0000006000ac7944 */ /* 0x028fea0003c00000 */
.L_x_67:
[----:B------:R-:W-:Y:S01]  /*3b10*/  NOP ;  /* 0x0000000000007918 */ /* 0x000fe20000000000 */
[----:B------:R-:W-:Y:S05]  /*3b20*/  EXIT ;  /* 0x000000000000794d */ /* 0x000fea0003800000 */
.L_x_49:
[----:B------:R-:W-:-:S09]  /*3b30*/  UISETP.NE.OR UP2, UPT, UR8, 0x3, !UP2 ;  /* 0x000000030800788c */ /* 0x000fd2000d745670 */
[----:B------:R-:W-:Y:S05]  /*3b40*/  BRA.U UP2, `(.L_x_68) ;  /* 0x0000001102087547 */ /* 0x000fea000b800000 */
[----:B------:R-:W1:Y:S01]  /*3b50*/  LDC R0, c[0x0][0xb30] ;  /* 0x0002cc00ff007b82 */ /* 0x000e620000000800 */
[----:B------:R-:W2:Y:S01]  /*3b60*/  LDCU.64 UR8, c[0x0][0x888] ;  /* 0x00011100ff0877ac */ /* 0x000ea20008000a00 */
[----:B------:R-:W-:Y:S02]  /*3b70*/  HFMA2 R27, -RZ, RZ, 0, 0 ;  /* 0x00000000ff1b7431 */ /* 0x000fe400000001ff */
[----:B------:R-:W-:Y:S01]  /*3b80*/  IMAD.MOV.U32 R29, RZ, RZ, 0x1 ;  /* 0x00000001ff1d7424 */ /* 0x000fe200078e00ff */
[----:B------:R-:W-:Y:S01]  /*3b90*/  MOV R25, 0x1000 ;  /* 0x0000100000197802 */ /* 0x000fe20000000f00 */
[----:B------:R-:W4:Y:S01]  /*3ba0*/  LDCU.64 UR4, c[0x0][0x890] ;  /* 0x00011200ff0477ac */ /* 0x000f220008000a00 */
[----:B------:R-:W-:Y:S01]  /*3bb0*/  IMAD.MOV.U32 R28, RZ, RZ, RZ ;  /* 0x000000ffff1c7224 */ /* 0x000fe200078e00ff */
[----:B------:R-:W3:Y:S01]  /*3bc0*/  LDC R24, c[0x0][0x370] ;  /* 0x0000dc00ff187b82 */ /* 0x000ee20000000800 */
[----:B------:R-:W-:Y:S01]  /*3bd0*/  UMOV UR7, 0x400 ;  /* 0x0000040000077882 */ /* 0x000fe20000000000 */
[----:B------:R-:W-:-:S02]  /*3be0*/  UPLOP3.LUT UP1, UPT, UPT, UPT, UPT, 0x40, 0x4 ;  /* 0x000000000004789c */ /* 0x000fc40003f2e870 */
[----:B------:R-:W-:-:S04]  /*3bf0*/  ULEA UR7, UR37, UR7, 0x18 ;  /* 0x0000000725077291 */ /* 0x000fc8000f8ec0ff */
[----:B------:R-:W3:Y:S01]  /*3c00*/  LDC R3, c[0x0][0xb0c] ;  /* 0x0002c300ff037b82 */ /* 0x000ee20000000800 */
[----:B------:R-:W-:Y:S02]  /*3c10*/  UIADD3 UR13, UPT, UPT, UR7, 0x68, URZ ;  /* 0x00000068070d7890 */ /* 0x000fe4000fffe0ff */
[----:B--2---:R-:W-:Y:S02]  /*3c20*/  UISETP.NE.U32.AND UP2, UPT, UR8, URZ, UPT ;  /* 0x000000ff0800728c */ /* 0x004fe4000bf45070 */
[----:B------:R-:W-:Y:S02]  /*3c30*/  UIADD3 UR33, UPT, UPT, UR7, 0x50, URZ ;  /* 0x0000005007217890 */ /* 0x000fe4000fffe0ff */
[----:B----4-:R-:W-:Y:S01]  /*3c40*/  UISETP.NE.U32.AND UP3, UPT, UR4, URZ, UPT ;  /* 0x000000ff0400728c */ /* 0x010fe2000bf65070 */
[----:B------:R-:W2:Y:S01]  /*3c50*/  LDC R18, c[0x0][0xb20] ;  /* 0x0002c800ff127b82 */ /* 0x000ea20000000800 */
[----:B-1----:R-:W-:Y:S01]  /*3c60*/  ISETP.NE.AND P1, PT, R0, 0x1, PT ;  /* 0x000000010000780c */ /* 0x002fe20003f25270 */
[----:B------:R-:W-:-:S02]  /*3c70*/  UISETP.NE.AND.EX UP2, UPT, UR9, URZ, UPT, UP2 ;  /* 0x000000ff0900728c */ /* 0x000fc4000bf45320 */
[----:B------:R-:W-:Y:S02]  /*3c80*/  UIADD3 UR25, UPT, UPT, UR7, 0x58, URZ ;  /* 0x0000005807197890 */ /* 0x000fe4000fffe0ff */
[----:B------:R-:W-:Y:S02]  /*3c90*/  UIADD3 UR17, UPT, UPT, UR7, 0x60, URZ ;  /* 0x0000006007117890 */ /* 0x000fe4000fffe0ff */
[----:B------:R-:W1:Y:S01]  /*3ca0*/  LDC.64 R30, c[0x0][0x348] ;  /* 0x0000d200ff1e7b82 */ /* 0x000e620000000a00 */
[----:B------:R-:W-:Y:S02]  /*3cb0*/  UPRMT UR13, UR37, 0x654, UR13 ;  /* 0x00000654250d7896 */ /* 0x000fe4000800000d */
[----:B------:R-:W-:-:S05]  /*3cc0*/  UISETP.NE.AND.EX UP3, UPT, UR5, URZ, UPT, UP3 ;  /* 0x000000ff0500728c */ /* 0x000fca000bf65330 */
[----:B------:R-:W4:Y:S08]  /*3cd0*/  LDC.64 R16, c[0x0][0xb10] ;  /* 0x0002c400ff107b82 */ /* 0x000f300000000a00 */
[----:B------:R-:W1:Y:S08]  /*3ce0*/  LDC.64 R6, c[0x0][0xb18] ;  /* 0x0002c600ff067b82 */ /* 0x000e700000000a00 */
[----:B------:R-:W1:Y:S08]  /*3cf0*/  LDC.64 R4, c[0x0][0xb28] ;  /* 0x0002ca00ff047b82 */ /* 0x000e700000000a00 */
[----:B--23--:R-:W1:Y:S02]  /*3d00*/  LDC R19, c[0x0][0x374] ;  /* 0x0000dd00ff137b82 */ /* 0x00ce640000000800 */
.L_x_79:
[C---:B------:R-:W-:Y:S02]  /*3d10*/  LEA R0, R28.reuse, UR7, 0x3 ;  /* 0x000000071c007c11 */ /* 0x040fe4000f8e18ff */
[----:B------:R-:W-:Y:S02]  /*3d20*/  SHF.L.U32 R2, R27, 0x1f, RZ ;  /* 0x0000001f1b027819 */ /* 0x000fe400000006ff */
[----:B------:R-:W-:Y:S02]  /*3d30*/  LEA R20, R28, UR7, 0x4 ;  /* 0x000000071c147c11 */ /* 0x000fe4000f8e20ff */
[----:B--2---:R-:W2:Y:S02]  /*3d40*/  SYNCS.PHASECHK.TRANS64.TRYWAIT P0, [R0+URZ+0xa0], R2 ;  /* 0x0000a002000075a7 */ /* 0x004ea400080011ff */
[----:B--2---:R-:W-:Y:S05]  /*3d50*/  @!P0 BRA `(.L_x_69) ;  /* 0x0000005800b48947 */ /* 0x004fea0003800000 */
.L_x_155:
[----:B------:R-:W-:Y:S01]  /*3d60*/  ISETP.GE.AND P0, PT, R40, 0x1, PT ;  /* 0x000000012800780c */ /* 0x000fe20003f06270 */
[----:B------:R-:W3:Y:S01]  /*3d70*/  LDS.128 R20, [R20+0x130] ;  /* 0x0001300014147984 */ /* 0x000ee20000000c00 */
[----:B--2---:R-:W-:Y:S01]  /*3d80*/  VIADD R0, R0, 0xb0 ;  /* 0x000000b000007836 */ /* 0x004fe20000000000 */
[----:B------:R-:W-:Y:S01]  /*3d90*/  @!PT LDS RZ, [RZ] ;  /* 0x00000000fffff984 */ /* 0x000fe20000000800 */
[----:B------:R-:W-:Y:S01]  /*3da0*/  @!PT LDS RZ, [RZ] ;  /* 0x00000000fffff984 */ /* 0x000fe20000000800 */
[----:B------:R-:W-:Y:S01]  /*3db0*/  @!PT LDS RZ, [RZ] ;  /* 0x00000000fffff984 */ /* 0x000fe20000000800 */
[----:B------:R-:W-:Y:S01]  /*3dc0*/  @!PT LDS RZ, [RZ] ;  /* 0x00000000fffff984 */ /* 0x000fe20000000800 */
[----:B------:R2:W-:Y:S06]  /*3dd0*/  MEMBAR.ALL.CTA ;  /* 0x0000000000007992 */ /* 0x0005ec0000008000 */
[----:B--2---:R-:W2:Y:S01]  /*3de0*/  FENCE.VIEW.ASYNC.S ;  /* 0x00000000000073c6 */ /* 0x004ea20000000000 */
[----:B------:R-:W-:Y:S04]  /*3df0*/  PRMT R0, RZ, 0x654, R0 ;  /* 0x00000654ff007816 */ /* 0x000fe80000000000 */
[----:B--2---:R2:W-:Y:S01]  /*3e00*/  SYNCS.ARRIVE.TRANS64.RED.A1T0 RZ, [R0+URZ], RZ ;  /* 0x000000ff00ff79a7 */ /* 0x0045e200081004ff */
[----:B---3--:R-:W-:Y:S11]  /*3e10*/  LOP3.LUT P3, RZ, R22, 0x1, RZ, 0xc0, !PT ;  /* 0x0000000116ff7812 */ /* 0x008ff6000786c0ff */
[----:B------:R-:W-:Y:S02]  /*3e20*/  @!UPT UIADD3 URZ, UPT, UPT, URZ, URZ, URZ ;  /* 0x000000fffffff290 */ /* 0x000fe4000fffe0ff */
[----:B------:R-:W-:Y:S02]  /*3e30*/  @P3 MOV R11, R20 ;  /* 0x00000014000b3202 */ /* 0x000fe40000000f00 */
[----:B------:R-:W-:Y:S01]  /*3e40*/  @P3 LOP3.LUT R10, R21, 0xffff, RZ, 0xc0, !PT ;  /* 0x0000ffff150a3812 */ /* 0x000fe200078ec0ff */
[----:B--2---:R-:W-:Y:S06]  /*3e50*/  @!P0 BRA `(.L_x_70) ;  /* 0x0000000000a48947 */ /* 0x004fec0003800000 */
[-C--:B-1----:R-:W-:Y:S01]  /*3e60*/  IMAD.HI.U32 R0, R19, R7.reuse, RZ ;  /* 0x0000000713007227 */ /* 0x082fe200078e00ff */
[----:B------:R-:W-:Y:S02]  /*3e70*/  ISETP.NE.AND P0, PT, R6, 0x1, PT ;  /* 0x000000010600780c */ /* 0x000fe40003f05270 */
[----:B------:R-:W-:Y:S01]  /*3e80*/  ISETP.NE.AND P2, PT, R40, 0x1, PT ;  /* 0x000000012800780c */ /* 0x000fe20003f45270 */
[----:B----4-:R-:W-:Y:S01]  /*3e90*/  IMAD.HI.U32 R9, R24, R16, RZ ;  /* 0x0000001018097227 */ /* 0x010fe200078e00ff */
[----:B------:R-:W-:Y:S02]  /*3ea0*/  SHF.R.U32.HI R0, RZ, R18, R0 ;  /* 0x00000012ff007219 */ /* 0x000fe40000011600 */
[----:B------:R-:W-:Y:S01]  /*3eb0*/  ISETP.NE.AND P4, PT, R3, 0x1, PT ;  /* 0x000000010300780c */ /* 0x000fe20003f85270 */
[----:B------:R-:W-:Y:S01]  /*3ec0*/  IMAD.HI.U32 R13, R10, R7, RZ ;  /* 0x000000070a0d7227 */ /* 0x000fe200078e00ff */
[----:B------:R-:W-:Y:S02]  /*3ed0*/  SHF.R.U32.HI R9, RZ, R17, R9 ;  /* 0x00000011ff097219 */ /* 0x000fe40000011609 */
[----:B------:R-:W-:Y:S01]  /*3ee0*/  SEL R0, R19, R0, !P0 ;  /* 0x0000000013007207 */ /* 0x000fe20004000000 */
[----:B------:R-:W-:Y:S01]  /*3ef0*/  IMAD.HI.U32 R12, R11, R16, RZ ;  /* 0x000000100b0c7227 */ /* 0x000fe200078e00ff */
[----:B------:R-:W-:Y:S03]  /*3f00*/  SEL R9, R24, R9, !P4 ;  /* 0x0000000918097207 */ /* 0x000fe60006000000 */
[-C--:B------:R-:W-:Y:S01]  /*3f10*/  IMAD.HI.U32 R8, R0, R4.reuse, RZ ;  /* 0x0000000400087227 */ /* 0x080fe200078e00ff */
[----:B------:R-:W-:Y:S03]  /*3f20*/  SHF.R.U32.HI R12, RZ, R17, R12 ;  /* 0x00000011ff0c7219 */ /* 0x000fe6000001160c */
[----:B------:R-:W-:Y:S01]  /*3f30*/  IMAD.HI.U32 R2, R9, R4, RZ ;  /* 0x0000000409027227 */ /* 0x000fe200078e00ff */
[-C--:B------:R-:W-:Y:S02]  /*3f40*/  @P2 SHF.R.U32.HI R0, RZ, R5.reuse, R8 ;  /* 0x00000005ff002219 */ /* 0x080fe40000011608 */
[----:B------:R-:W-:Y:S02]  /*3f50*/  SHF.R.U32.HI R8, RZ, R18, R13 ;  /* 0x00000012ff087219 */ /* 0x000fe4000001160d */
[----:B------:R-:W-:Y:S01]  /*3f60*/  @P2 SHF.R.U32.HI R9, RZ, R5, R2 ;  /* 0x00000005ff092219 */ /* 0x000fe20000011602 */
[----:B------:R-:W-:Y:S01]  /*3f70*/  IMAD R0, R40, R0, RZ ;  /* 0x0000000028007224 */ /* 0x000fe200078e02ff */
[----:B------:R-:W-:Y:S02]  /*3f80*/  SEL R8, R10, R8, !P0 ;  /* 0x000000080a087207 */ /* 0x000fe40004000000 */
[----:B------:R-:W-:Y:S01]  /*3f90*/  SEL R2, R11, R12, !P4 ;  /* 0x0000000c0b027207 */ /* 0x000fe20006000000 */
[----:B------:R-:W-:Y:S01]  /*3fa0*/  IMAD R12, R40, R9, RZ ;  /* 0x00000009280c7224 */ /* 0x000fe200078e02ff */
[C---:B------:R-:W-:Y:S01]  /*3fb0*/  ISETP.GE.AND P0, PT, R8.reuse, R0, PT ;  /* 0x000000000800720c */ /* 0x040fe20003f06270 */
[----:B------:R-:W-:Y:S03]  /*3fc0*/  IMAD.HI.U32 R0, R8, R4, RZ ;  /* 0x0000000408007227 */ /* 0x000fe600078e00ff */
[----:B------:R-:W-:Y:S02]  /*3fd0*/  ISETP.GE.OR P0, PT, R2, R12, P0 ;  /* 0x0000000c0200720c */ /* 0x000fe40000706670 */
[-C--:B------:R-:W-:Y:S04]  /*3fe0*/  SHF.R.U32.HI R0, RZ, R5.reuse, R0 ;  /* 0x00000005ff007219 */ /* 0x080fe80000011600 */
[----:B------:R-:W-:Y:S05]  /*3ff0*/  SEL R13, R8, R0, !P2 ;  /* 0x00000000080d7207 */ /* 0x000fea0005000000 */
[----:B------:R-:W-:Y:S02]  /*4000*/  IMAD.MOV R12, RZ, RZ, -R13 ;  /* 0x000000ffff0c7224 */ /* 0x000fe400078e0a0d */
[----:B------:R-:W-:Y:S04]  /*4010*/  @!P0 IMAD.HI.U32 R0, R2, R4, RZ ;  /* 0x0000000402008227 */ /* 0x000fe800078e00ff */
[----:B------:R-:W-:Y:S01]  /*4020*/  IMAD R12, R40, R12, R8 ;  /* 0x0000000c280c7224 */ /* 0x000fe200078e0208 */
[----:B------:R-:W-:Y:S04]  /*4030*/  @!P0 SHF.R.U32.HI R0, RZ, R5, R0 ;  /* 0x00000005ff008219 */ /* 0x000fe80000011600 */
[----:B------:R-:W-:Y:S04]  /*4040*/  @!P0 SEL R0, R2, R0, !P2 ;  /* 0x0000000002008207 */ /* 0x000fe80005000000 */
[----:B------:R-:W-:Y:S01]  /*4050*/  @!P0 IADD3 R13, PT, PT, R13, -R0, RZ ;  /* 0x800000000d0d8210 */ /* 0x000fe20007ffe0ff */
[----:B------:R-:W-:Y:S01]  /*4060*/  @!P0 IMAD R0, R9, R12, R0 ;  /* 0x0000000c09008224 */ /* 0x000fe200078e0200 */
[----:B------:R-:W-:Y:S01]  /*4070*/  IADD3 R9, PT, PT, -R8, RZ, RZ ;  /* 0x000000ff08097210 */ /* 0x000fe20007ffe1ff */
[--C-:B------:R-:W-:Y:S02]  /*4080*/  IMAD.MOV R12, RZ, RZ, -R2.reuse ;  /* 0x000000ffff0c7224 */ /* 0x100fe400078e0a02 */
[----:B------:R-:W-:Y:S02]  /*4090*/  @!P0 IMAD R8, R13, R40, R2 ;  /* 0x000000280d088224 */ /* 0x000fe400078e0202 */
[----:B------:R-:W-:Y:S02]  /*40a0*/  @!P0 IMAD.MOV.U32 R2, RZ, RZ, R0 ;  /* 0x000000ffff028224 */ /* 0x000fe400078e0000 */
[----:B------:R-:W-:Y:S02]  /*40b0*/  IMAD R11, R3, R12, R11 ;  /* 0x0000000c030b7224 */ /* 0x000fe400078e020b */
[----:B------:R-:W-:Y:S02]  /*40c0*/  IMAD R10, R6, R9, R10 ;  /* 0x00000009060a7224 */ /* 0x000fe400078e020a */
[----:B------:R-:W-:Y:S02]  /*40d0*/  IMAD R11, R2, R3, R11 ;  /* 0x00000003020b7224 */ /* 0x000fe400078e020b */
[----:B------:R-:W-:Y:S02]  /*40e0*/  IMAD R10, R8, R6, R10 ;  /* 0x00000006080a7224 */ /* 0x000fe400078e020a */
.L_x_70:
[----:B------:R-:W-:Y:S05]  /*40f0*/  BRA.U UP1, `(.L_x_71) ;  /* 0x0000000101107547 */ /* 0x000fea000b800000 */
[----:B------:R-:W-:Y:S04]  /*4100*/  MOV R2, UR6 ;  /* 0x0000000600027c02 */ /* 0x000fe80008000f00 */
[----:B------:R-:W-:Y:S04]  /*4110*/  SHF.L.U32 R2, R2, 0x1f, RZ ;  /* 0x0000001f02027819 */ /* 0x000fe800000006ff */
[----:B------:R-:W2:Y:S02]  /*4120*/  SYNCS.PHASECHK.TRANS64.TRYWAIT P0, [UR7+0x98], R2 ;  /* 0x00009802ff0075a7 */ /* 0x000ea40008001107 */
[----:B--2---:R-:W-:Y:S05]  /*4130*/  @!P0 BRA `(.L_x_72) ;  /* 0x0000005400d08947 */ /* 0x004fea0003800000 */
.L_x_71:
[----:B------:R-:W-:Y:S02]  /*4140*/  R2UR UR35, R15 ;  /* 0x000000000f2372ca */ /* 0x000fe400000e0000 */
[----:B------:R-:W-:Y:S02]  /*4150*/  R2UR UR34, R14 ;  /* 0x000000000e2272ca */ /* 0x000fe400000e0000 */
[----:B------:R-:W-:Y:S02]  /*4160*/  ISETP.NE.U32.AND P2, PT, RZ, UR4, PT ;  /* 0x00000004ff007c0c */ /* 0x000fe4000bf45070 */
[----:B------:R-:W-:Y:S02]  /*4170*/  SHF.L.U32 R14, R29, 0x1f, RZ ;  /* 0x0000001f1d0e7819 */ /* 0x000fe400000006ff */
[----:B------:R-:W-:Y:S05]  /*4180*/  ISETP.NE.AND.EX P2, PT, RZ, UR5, PT, P2 ;  /* 0x00000005ff007c0c */ /* 0x000fea000bf45320 */
[----:B------:R-:W-:Y:S02]  /*4190*/  USHF.L.U32 UR35, UR35, 0x6, URZ ;  /* 0x0000000623237899 */ /* 0x000fe400080006ff */
[----:B------:R-:W-:Y:S01]  /*41a0*/  USHF.L.U32 UR34, UR34, 0x8, URZ ;  /* 0x0000000822227899 */ /* 0x000fe200080006ff */
[----:B------:R-:W-:Y:S11]  /*41b0*/  BRA.U !UP3, `(.L_x_73) ;  /* 0x000000010b347547 */ /* 0x000ff6000b800000 */
[----:B------:R-:W-:Y:S01]  /*41c0*/  UPLOP3.LUT UP0, UPT, UPT, UPT, UP2, 0x80, 0x8 ;  /* 0x000000000008789c */ /* 0x000fe20003f0f020 */
[----:B--2---:R-:W-:Y:S02]  /*41d0*/  HFMA2 R0, -RZ, RZ, 0, 5.9604644775390625e-08 ;  /* 0x00000001ff007431 */ /* 0x004fe400000001ff */
[----:B------:R-:W-:Y:S03]  /*41e0*/  IMAD.MOV.U32 R96, RZ, RZ, 0x1 ;  /* 0x00000001ff607424 */ /* 0x000fe600078e00ff */
[----:B------:R-:W-:Y:S05]  /*41f0*/  PLOP3.LUT P0, PT, PT, PT, UP0, 0x80, 0x8 ;  /* 0x000000000008781c */ /* 0x000fea0003f0f008 */
[----:B------:R-:W2:Y:S01]  /*4200*/  @UP0 LDCU.64 UR10, c[0x0][0x888] ;  /* 0x00011100ff0a07ac */ /* 0x000ea20008000a00 */
[----:B------:R-:W-:Y:S07]  /*4210*/  @UP0 UIMAD UR8, UR36, UR4, URZ ;  /* 0x00000004240802a4 */ /* 0x000fee000f8e02ff */
[----:B------:R-:W-:Y:S01]  /*4220*/  @!P0 PRMT R96, R0, 0x7610, R96 ;  /* 0x0000761000608816 */ /* 0x000fe20000000060 */
[----:B--2---:R-:W-:Y:S03]  /*4230*/  @UP0 UIMAD.WIDE UR10, UR8, 0x4, UR10 ;  /* 0x00000004080a08a5 */ /* 0x004fe6000f8e020a */
[----:B------:R-:W2:Y:S03]  /*4240*/  @!UP0 LDCU UR8, c[0x0][0x880] ;  /* 0x00011000ff0887ac */ /* 0x000ea60008000800 */
[----:B------:R-:W-:Y:S01]  /*4250*/  IMAD.U32 R8, RZ, RZ, UR10 ;  /* 0x0000000aff087e24 */ /* 0x000fe2000f8e00ff */
[----:B------:R-:W-:Y:S05]  /*4260*/  MOV R9, UR11 ;  /* 0x0000000b00097c02 */ /* 0x000fea0008000f00 */
[----:B-----5:R3:W5:Y:S02]  /*4270*/  @P0 LDG.E R49, desc[UR46][R8.64] ;  /* 0x0000002e08310981 */ /* 0x020764000c1e1900 */
[----:B--23--:R-:W-:Y:S07]  /*4280*/  @!P0 IMAD.U32 R49, RZ, RZ, UR8 ;  /* 0x00000008ff318e24 */ /* 0x00cfee000f8e00ff */
.L_x_73:
[----:B-----5:R-:W-:Y:S01]  /*4290*/  @!P2 FSETP.EQ.AND P0, PT, R49, RZ, PT ;  /* 0x000000ff3100a20b */ /* 0x020fe20003f02000 */
[----:B------:R-:W-:Y:S01]  /*42a0*/  @!UPT UIADD3 URZ, UPT, UPT, URZ, URZ, URZ ;  /* 0x000000fffffff290 */ /* 0x000fe2000fffe0ff */
[----:B------:R-:W-:Y:S11]  /*42b0*/  @!P2 BRA `(.L_x_74) ;  /* 0x000000000014a947 */ /* 0x000ff60003800000 */
[----:B------:R-:W-:Y:S02]  /*42c0*/  LOP3.LUT P2, RZ, R96, 0xff, RZ, 0xc0, !PT ;  /* 0x000000ff60ff7812 */ /* 0x000fe4000784c0ff */
[----:B------:R-:W-:Y:S04]  /*42d0*/  PLOP3.LUT P0, PT, PT, PT, UP0, 0x80, 0x8 ;  /* 0x000000000008781c */ /* 0x000fe80003f0f008 */
[----:B------:R-:W-:Y:S07]  /*42e0*/  PLOP3.LUT P0, PT, P0, PT, PT, 0x8, 0x80 ;  /* 0x000000000080781c */ /* 0x000fee000070e170 */
[----:B------:R-:W-:Y:S11]  /*42f0*/  @P2 FSETP.EQ.AND P0, PT, R49, RZ, PT ;  /* 0x000000ff3100220b */ /* 0x000ff60003f02000 */
[----:B------:R-:W-:Y:S02]  /*4300*/  @!UPT UIADD3 URZ, UPT, UPT, URZ, URZ, URZ ;  /* 0x000000fffffff290 */ /* 0x000fe4000fffe0ff */
.L_x_74:
[----:B------:R-:W3:Y:S01]  /*4310*/  SYNCS.PHASECHK.TRANS64.TRYWAIT P2, [UR7+0x70], R14 ;  /* 0x0000700eff0075a7 */ /* 0x000ee20008041107 */
[----:B------:R-:W-:Y:S04]  /*4320*/  ELECT P4, URZ, PT ;  /* 0x0000000000ff782f */ /* 0x000fe80003880000 */
[----:B------:R-:W-:Y:S11]  /*4330*/  PLOP3.LUT P4, PT, P0, P4, PT, 0xf2, 0x2f ;  /* 0x00000000002f781c */ /* 0x000ff60000789e72 */
[----:B------:R-:W-:Y:S02]  /*4340*/  @!UPT UIADD3 URZ, UPT, UPT, URZ, URZ, URZ ;  /* 0x000000fffffff290 */ /* 0x000fe4000fffe0ff */
[----:B-1----:R-:W-:Y:S05]  /*4350*/  @!P4 IADD3 R8, P0, PT, R30, 0x580, RZ ;  /* 0x000005801e08c810 */ /* 0x002fea0007f1e0ff */
[----:B--2---:R-:W-:Y:S01]  /*4360*/  @!P4 IMAD.X R2, RZ, RZ, R31, P0 ;  /* 0x000000ffff02c224 */ /* 0x004fe200000e061f */
[----:B---3--:R-:W-:Y:S07]  /*4370*/  @!P2 BRA `(.L_x_75) ;  /* 0x000000540058a947 */ /* 0x008fee0003800000 */
.L_x_158:
[----:B------:R-:W-:Y:S01]  /*4380*/  @!P4 R2UR UR8, R2 ;  /* 0x000000000208c2ca */ /* 0x000fe200000e0000 */
[----:B------:R-:W-:Y:S01]  /*4390*/  VOTEU.ALL UP1, P4 ;  /* 0x0000000000ff7886 */ /* 0x000fe20002020000 */
[----:B------:R-:W-:Y:S01]  /*43a0*/  @!P4 R2UR UR9, R8 ;  /* 0x000000000809c2ca */ /* 0x000fe200000e0000 */
[----:B-1----:R-:W-:Y:S01]  /*43b0*/  @!P4 IMAD.MOV.U32 R0, RZ, RZ, 0x1000 ;  /* 0x00001000ff00c424 */ /* 0x002fe200078e00ff */
[----:B------:R-:W-:Y:S01]  /*43c0*/  UMOV UR10, 0x0 ;  /* 0x00000000000a7882 */ /* 0x000fe20000000000 */
[----:B------:R-:W-:Y:S01]  /*43d0*/  UMOV UR11, 0x10000000 ;  /* 0x10000000000b7882 */ /* 0x000fe20000000000 */
[----:B------:R-:W-:Y:S01]  /*43e0*/  @!UP1 UIADD3 UR32, UPT, UPT, UR7, 0x200, URZ ;  /* 0x0000020007209890 */ /* 0x000fe2000fffe0ff */
[----:B------:R-:W-:Y:S06]  /*43f0*/  VOTEU.ALL UP1, P4 ;  /* 0x0000000000ff7886 */ /* 0x000fec0002020000 */
[----:B------:R-:W-:Y:S01]  /*4400*/  IMAD.U32 R9, RZ, RZ, UR8 ;  /* 0x00000008ff097e24 */ /* 0x000fe2000f8e00ff */
[----:B------:R-:W-:Y:S01]  /*4410*/  UPRMT UR8, UR37, 0x654, UR33 ;  /* 0x0000065425087896 */ /* 0x000fe20008000021 */
[----:B------:R-:W-:Y:S03]  /*4420*/  IMAD.U32 R8, RZ, RZ, UR9 ;  /* 0x00000009ff087e24 */ /* 0x000fe6000f8e00ff */
[----:B------:R-:W-:Y:S02]  /*4430*/  @!P4 R2UR UR15, R9 ;  /* 0x00000000090fc2ca */ /* 0x000fe400000e0000 */
[----:B------:R-:W-:Y:S02]  /*4440*/  @!P4 R2UR UR14, R8 ;  /* 0x00000000080ec2ca */ /* 0x000fe400000e0000 */
[----:B------:R-:W-:Y:S05]  /*4450*/  @!P4 IADD3 R8, P0, PT, R30, 0x580, RZ ;  /* 0x000005801e08c810 */ /* 0x000fea0007f1e0ff */
[----:B------:R-:W-:Y:S06]  /*4460*/  @!P4 IMAD.X R2, RZ, RZ, R31, P0 ;  /* 0x000000ffff02c224 */ /* 0x000fec00000e061f */
[----:B------:R1:W-:Y:S01]  /*4470*/  @!UP1 UTMALDG.3D [UR32], [UR14], desc[UR10] ;  /* 0x00000a200e0095b4 */ /* 0x0003e20008011000 */
[----:B------:R1:W-:Y:S01]  /*4480*/  @!P4 SYNCS.ARRIVE.TRANS64.RED.A0TR RZ, [UR7+0x50], R0 ;  /* 0x00005000ffffc9a7 */ /* 0x0003e20008300407 */
[----:B------:R-:W-:Y:S01]  /*4490*/  SYNCS.ARRIVE.TRANS64.RED.A1T0 RZ, [UR8], RZ ;  /* 0x000000ffffff79a7 */ /* 0x000fe20008100408 */
[----:B------:R-:W2:Y:S02]  /*44a0*/  SYNCS.PHASECHK.TRANS64.TRYWAIT P2, [UR7+0x78], R14 ;  /* 0x0000780eff0075a7 */ /* 0x000ea40008041107 */
[----:B-12---:R-:W-:Y:S05]  /*44b0*/  @!P2 BRA `(.L_x_76) ;  /* 0x000000540020a947 */ /* 0x006fea0003800000 */
.L_x_160:
[----:B------:R-:W-:Y:S01]  /*44c0*/  @!P4 R2UR UR8, R2 ;  /* 0x000000000208c2ca */ /* 0x000fe200000e0000 */
[----:B------:R-:W-:Y:S01]  /*44d0*/  VOTEU.ALL UP1, P4 ;  /* 0x0000000000ff7886 */ /* 0x000fe20002020000 */
[----:B------:R-:W-:Y:S01]  /*44e0*/  @!P4 R2UR UR9, R8 ;  /* 0x000000000809c2ca */ /* 0x000fe200000e0000 */
[----:B-1----:R-:W-:Y:S01]  /*44f0*/  @!P4 IMAD.MOV.U32 R0, RZ, RZ, 0x1000 ;  /* 0x00001000ff00c424 */ /* 0x002fe200078e00ff */
[----:B------:R-:W-:Y:S01]  /*4500*/  UMOV UR10, 0x0 ;  /* 0x00000000000a7882 */ /* 0x000fe20000000000 */
[----:B------:R-:W-:Y:S01]  /*4510*/  UMOV UR11, 0x10000000 ;  /* 0x10000000000b7882 */ /* 0x000fe20000000000 */
[----:B------:R-:W-:Y:S02]  /*4520*/  @!UP1 UIADD3 UR26, UPT, UPT, UR34, 0x40, URZ ;  /* 0x00000040221a9890 */ /* 0x000fe4000fffe0ff */
[----:B------:R-:W-:Y:S01]  /*4530*/  @!UP1 UIADD3 UR24, UPT, UPT, UR7, 0x1200, URZ ;  /* 0x0000120007189890 */ /* 0x000fe2000fffe0ff */
[----:B------:R-:W-:Y:S01]  /*4540*/  VOTEU.ALL UP1, P4 ;  /* 0x0000000000ff7886 */ /* 0x000fe20002020000 */
[----:B------:R-:W-:Y:S01]  /*4550*/  UMOV UR27, UR35 ;  /* 0x00000023001b7c82 */ /* 0x000fe20008000000 */
[----:B------:R-:W-:Y:S02]  /*4560*/  UMOV UR28, UR36 ;  /* 0x00000024001c7c82 */ /* 0x000fe40008000000 */
        /* <DEDUP_REMOVED lines=12> */
.L_x_162:
[----:B------:R-:W2:Y:S01]  /*4630*/  LDC.64 R12, c[0x0][0xb18] ;  /* 0x0002c600ff0c7b82 */ /* 0x000ea20000000a00 */
[----:B------:R-:W-:Y:S01]  /*4640*/  @!P4 R2UR UR8, R2 ;  /* 0x000000000208c2ca */ /* 0x000fe200000e0000 */
[----:B------:R-:W-:Y:S01]  /*4650*/  VOTEU.ALL UP1, P4 ;  /* 0x0000000000ff7886 */ /* 0x000fe20002020000 */
[----:B------:R-:W-:Y:S01]  /*4660*/  @!P4 R2UR UR9, R8 ;  /* 0x000000000809c2ca */ /* 0x000fe200000e0000 */
[----:B-1----:R-:W-:Y:S01]  /*4670*/  @!P4 IMAD.MOV.U32 R0, RZ, RZ, 0x1000 ;  /* 0x00001000ff00c424 */ /* 0x002fe200078e00ff */
[----:B------:R-:W-:Y:S03]  /*4680*/  UMOV UR10, 0x0 ;  /* 0x00000000000a7882 */ /* 0x000fe60000000000 */
[----:B------:R-:W1:Y:S01]  /*4690*/  @!P1 LDC R2, c[0x0][0xb0c] ;  /* 0x0002c300ff029b82 */ /* 0x000e620000000800 */
[----:B------:R-:W-:Y:S01]  /*46a0*/  @!UP1 UIADD3 UR18, UPT, UPT, UR34, 0x80, URZ ;  /* 0x0000008022129890 */ /* 0x000fe2000fffe0ff */
[----:B------:R-:W-:Y:S01]  /*46b0*/  @P3 SHF.R.U32.HI R26, RZ, 0x10, R21 ;  /* 0x00000010ff1a3819 */ /* 0x000fe20000011615 */
[----:B------:R-:W-:Y:S01]  /*46c0*/  @!UP1 UIADD3 UR16, UPT, UPT, UR7, 0x2200, URZ ;  /* 0x0000220007109890 */ /* 0x000fe2000fffe0ff */
[----:B------:R-:W-:Y:S01]  /*46d0*/  VIADD R28, R28, 0x1 ;  /* 0x000000011c1c7836 */ /* 0x000fe20000000000 */
[----:B------:R-:W-:Y:S01]  /*46e0*/  VOTEU.ALL UP1, P4 ;  /* 0x0000000000ff7886 */ /* 0x000fe20002020000 */
[----:B------:R-:W-:Y:S01]  /*46f0*/  UMOV UR11, 0x10000000 ;  /* 0x10000000000b7882 */ /* 0x000fe20000000000 */
[----:B------:R-:W-:Y:S01]  /*4700*/  UMOV UR19, UR35 ;  /* 0x0000002300137c82 */ /* 0x000fe20008000000 */
[----:B------:R-:W-:Y:S01]  /*4710*/  IMAD.U32 R9, RZ, RZ, UR8 ;  /* 0x00000008ff097e24 */ /* 0x000fe2000f8e00ff */
[----:B------:R-:W-:Y:S01]  /*4720*/  UMOV UR20, UR36 ;  /* 0x0000002400147c82 */ /* 0x000fe20008000000 */
[----:B------:R-:W-:Y:S01]  /*4730*/  IMAD.U32 R8, RZ, RZ, UR9 ;  /* 0x00000009ff087e24 */ /* 0x000fe2000f8e00ff */
[----:B------:R-:W-:Y:S02]  /*4740*/  UPRMT UR8, UR37, 0x654, UR17 ;  /* 0x0000065425087896 */ /* 0x000fe40008000011 */
[----:B------:R-:W-:Y:S02]  /*4750*/  @!P4 R2UR UR15, R9 ;  /* 0x00000000090fc2ca */ /* 0x000fe400000e0000 */
[----:B------:R-:W-:Y:S02]  /*4760*/  @!P4 R2UR UR14, R8 ;  /* 0x00000000080ec2ca */ /* 0x000fe400000e0000 */
[----:B------:R-:W3:Y:S11]  /*4770*/  LDC.64 R8, c[0x0][0xb10] ;  /* 0x0002c400ff087b82 */ /* 0x000ef60000000a00 */
[----:B------:R1:W-:Y:S01]  /*4780*/  @!UP1 UTMALDG.3D [UR16], [UR14], desc[UR10] ;  /* 0x00000a100e0095b4 */ /* 0x0003e20008011000 */
[----:B------:R5:W-:Y:S01]  /*4790*/  @!P4 SYNCS.ARRIVE.TRANS64.RED.A0TR RZ, [UR7+0x60], R0 ;  /* 0x00006000ffffc9a7 */ /* 0x000be20008300407 */
[C---:B---3--:R-:W-:Y:S01]  /*47a0*/  @!P1 IMAD.HI.U32 R8, R11.reuse, R8, RZ ;  /* 0x000000080b089227 */ /* 0x048fe200078e00ff */
[----:B--2---:R-:W-:Y:S02]  /*47b0*/  @!P1 ISETP.NE.AND P0, PT, R12, 0x1, PT ;  /* 0x000000010c00980c */ /* 0x004fe40003f05270 */
[----:B-1----:R-:W-:Y:S01]  /*47c0*/  @!P1 ISETP.NE.AND P2, PT, R2, 0x1, PT ;  /* 0x000000010200980c */ /* 0x002fe20003f45270 */
[----:B------:R-:W-:Y:S01]  /*47d0*/  SYNCS.ARRIVE.TRANS64.RED.A1T0 RZ, [UR8], RZ ;  /* 0x000000ffffff79a7 */ /* 0x000fe20008100408 */
[C---:B------:R-:W-:Y:S01]  /*47e0*/  @!P1 IMAD.HI.U32 R13, R10.reuse, R13, RZ ;  /* 0x0000000d0a0d9227 */ /* 0x040fe200078e00ff */
[----:B------:R-:W-:Y:S04]  /*47f0*/  @!P1 SHF.R.U32.HI R8, RZ, R9, R8 ;  /* 0x00000009ff089219 */ /* 0x000fe80000011608 */
[----:B------:R-:W-:Y:S01]  /*4800*/  @!P1 SEL R8, R11, R8, !P2 ;  /* 0x000000080b089207 */ /* 0x000fe20005000000 */
[----:B------:R-:W1:Y:S01]  /*4810*/  SYNCS.PHASECHK.TRANS64.TRYWAIT P5, [UR7+0x88], R14 ;  /* 0x0000880eff0075a7 */ /* 0x000e6200080a1107 */
[----:B-----5:R-:W2:Y:S02]  /*4820*/  @!P1 LDC R0, c[0x0][0xb20] ;  /* 0x0002c800ff009b82 */ /* 0x020ea40000000800 */
[----:B--2---:R-:W-:Y:S04]  /*4830*/  @!P1 SHF.R.U32.HI R0, RZ, R0, R13 ;  /* 0x00000000ff009219 */ /* 0x004fe8000001160d */
[----:B------:R-:W-:Y:S05]  /*4840*/  @!P1 SEL R9, R10, R0, !P0 ;  /* 0x000000000a099207 */ /* 0x000fea0004000000 */
[----:B------:R-:W-:Y:S02]  /*4850*/  @!P1 IMAD.IADD R0, R9, 0x1, -R8 ;  /* 0x0000000109009824 */ /* 0x000fe400078e0a08 */
[----:B------:R-:W-:Y:S02]  /*4860*/  @!P1 IMAD.IADD R8, R8, 0x1, -R9 ;  /* 0x0000000108089824 */ /* 0x000fe400078e0a09 */
[----:B------:R-:W-:Y:S02]  /*4870*/  @!P1 IMAD R11, R0, R2, R11 ;  /* 0x00000002000b9224 */ /* 0x000fe400078e020b */
[----:B------:R-:W-:Y:S01]  /*4880*/  @!P1 IMAD R10, R8, R12, R10 ;  /* 0x0000000c080a9224 */ /* 0x000fe200078e020a */
[----:B-1----:R-:W-:Y:S06]  /*4890*/  @!P5 BRA `(.L_x_78) ;  /* 0x000000500058d947 */ /* 0x002fec0003800000 */
.L_x_164:
[----:B------:R-:W-:Y:S01]  /*48a0*/  @!P4 IADD3 R2, P0, PT, R30, 0x580, RZ ;  /* 0x000005801e02c810 */ /* 0x000fe20007f1e0ff */
[----:B------:R-:W-:Y:S01]  /*48b0*/  VOTEU.ALL UP1, P4 ;  /* 0x0000000000ff7886 */ /* 0x000fe20002020000 */
[----:B------:R-:W-:Y:S01]  /*48c0*/  UMOV UR18, 0x0 ;  /* 0x0000000000127882 */ /* 0x000fe20000000000 */
[----:B------:R-:W-:Y:S01]  /*48d0*/  UMOV UR19, 0x10000000 ;  /* 0x1000000000137882 */ /* 0x000fe20000000000 */
[----:B------:R-:W-:Y:S01]  /*48e0*/  @!P4 R2UR UR9, R2 ;  /* 0x000000000209c2ca */ /* 0x000fe200000e0000 */
[----:B-1----:R-:W-:Y:S01]  /*48f0*/  @!P4 IMAD.X R0, RZ, RZ, R31, P0 ;  /* 0x000000ffff00c224 */ /* 0x002fe200000e061f */
[----:B------:R-:W-:Y:S01]  /*4900*/  @!UP1 UIADD3 UR10, UPT, UPT, UR34, 0xc0, URZ ;  /* 0x000000c0220a9890 */ /* 0x000fe2000fffe0ff */
[----:B------:R-:W-:Y:S01]  /*4910*/  ISETP.NE.AND P0, PT, R28, 0x2, PT ;  /* 0x000000021c00780c */ /* 0x000fe20003f05270 */
[----:B------:R-:W-:Y:S01]  /*4920*/  UMOV UR11, UR35 ;  /* 0x00000023000b7c82 */ /* 0x000fe20008000000 */
[----:B------:R-:W-:Y:S01]  /*4930*/  UMOV UR12, UR36 ;  /* 0x00000024000c7c82 */ /* 0x000fe20008000000 */
[----:B------:R-:W-:Y:S01]  /*4940*/  @!P4 R2UR UR8, R0 ;  /* 0x000000000008c2ca */ /* 0x000fe200000e0000 */
[----:B------:R-:W-:Y:S01]  /*4950*/  IMAD.IADD R14, R10, 0x1, R94 ;  /* 0x000000010a0e7824 */ /* 0x000fe200078e025e */
[----:B------:R-:W-:Y:S01]  /*4960*/  @P3 R2UR UR36, R26 ;  /* 0x000000001a2432ca */ /* 0x000fe200000e0000 */
[----:B------:R-:W-:Y:S01]  /*4970*/  IMAD.IADD R15, R11, 0x1, R95 ;  /* 0x000000010b0f7824 */ /* 0x000fe200078e025f */
[----:B------:R-:W-:Y:S02]  /*4980*/  SEL R0, RZ, 0x1, P0 ;  /* 0x00000001ff007807 */ /* 0x000fe40000000000 */
[----:B------:R-:W-:Y:S01]  /*4990*/  LOP3.LUT R29, R29, 0x1, RZ, 0x3c, !PT ;  /* 0x000000011d1d7812 */ /* 0x000fe200078e3cff */
[----:B------:R-:W-:Y:S01]  /*49a0*/  IMAD.U32 R8, RZ, RZ, UR9 ;  /* 0x00000009ff087e24 */ /* 0x000fe2000f8e00ff */
[----:B------:R-:W-:Y:S01]  /*49b0*/  @!UP1 UIADD3 UR9, UPT, UPT, UR7, 0x68, URZ ;  /* 0x0000006807099890 */ /* 0x000fe2000fffe0ff */
[----:B------:R-:W-:Y:S02]  /*49c0*/  LOP3.LUT R27, R27, R0, RZ, 0x3c, !PT ;  /* 0x000000001b1b7212 */ /* 0x000fe400078e3cff */
[----:B------:R-:W-:Y:S02]  /*49d0*/  SEL R28, R28, RZ, P0 ;  /* 0x000000ff1c1c7207 */ /* 0x000fe40000000000 */
[----:B------:R-:W-:Y:S01]  /*49e0*/  IMAD.U32 R9, RZ, RZ, UR8 ;  /* 0x00000008ff097e24 */ /* 0x000fe2000f8e00ff */
[----:B------:R-:W-:Y:S01]  /*49f0*/  @!P4 R2UR UR14, R8 ;  /* 0x00000000080ec2ca */ /* 0x000fe200000e0000 */
[----:B------:R-:W-:Y:S01]  /*4a00*/  @!UP1 UIADD3 UR8, UPT, UPT, UR7, 0x3200, URZ ;  /* 0x0000320007089890 */ /* 0x000fe2000fffe0ff */
[----:B------:R-:W-:Y:S02]  /*4a10*/  VOTEU.ALL UP1, P4 ;  /* 0x0000000000ff7886 */ /* 0x000fe40002020000 */
[----:B------:R-:W-:Y:S11]  /*4a20*/  @!P4 R2UR UR15, R9 ;  /* 0x00000000090fc2ca */ /* 0x000ff600000e0000 */
[----:B------:R-:W-:Y:S02]  /*4a30*/  @!UPT UIADD3 URZ, UPT, UPT, URZ, URZ, URZ ;  /* 0x000000fffffff290 */ /* 0x000fe4000fffe0ff */
[----:B------:R2:W-:Y:S01]  /*4a40*/  @!UP1 UTMALDG.3D [UR8], [UR14], desc[UR18] ;  /* 0x000012080e0095b4 */ /* 0x0005e20008011000 */
[----:B------:R2:W-:Y:S01]  /*4a50*/  @!P4 SYNCS.ARRIVE.TRANS64.RED.A0TR RZ, [UR7+0x68], R25 ;  /* 0x00006819ffffc9a7 */ /* 0x0005e20008300407 */
[----:B------:R-:W-:Y:S01]  /*4a60*/  UPLOP3.LUT UP1, UPT, UPT, UPT, UPT, 0x80, 0x8 ;  /* 0x000000000008789c */ /* 0x000fe20003f2f070 */
[----:B------:R-:W-:Y:S01]  /*4a70*/  SYNCS.ARRIVE.TRANS64.RED.A1T0 RZ, [UR13], RZ ;  /* 0x000000ffffff79a7 */ /* 0x000fe2000810040d */
[----:B------:R-:W-:Y:S09]  /*4a80*/  @P3 BRA `(.L_x_79) ;  /* 0xfffffff000a03947 */ /* 0x000ff2000383ffff */
[----:B------:R-:W-:-:S04]  /*4a90*/  SHF.L.U32 R2, R29, 0x1f, RZ ;  /* 0x0000001f1d027819 */ /* 0x000fc800000006ff */
[----:B------:R-:W1:Y:S02]  /*4aa0*/  SYNCS.PHASECHK.TRANS64.TRYWAIT P0, [UR7+0x70], R2 ;  /* 0x00007002ff0075a7 */ /* 0x000e640008001107 */
[----:B-1----:R-:W-:Y:S05]  /*4ab0*/  @!P0 BRA `(.L_x_80) ;  /* 0x0000004c00e88947 */ /* 0x002fea0003800000 */
.L_x_166:
[----:B------:R-:W3:Y:S02]  /*4ac0*/  SYNCS.PHASECHK.TRANS64.TRYWAIT P0, [UR7+0x78], R2 ;  /* 0x00007802ff0075a7 */ /* 0x000ee40008001107 */
[----:B---3--:R-:W-:Y:S05]  /*4ad0*/  @!P0 BRA `(.L_x_81) ;  /* 0x0000004c00f88947 */ /* 0x008fea0003800000 */
.L_x_168:
[----:B------:R-:W3:Y:S02]  /*4ae0*/  SYNCS.PHASECHK.TRANS64.TRYWAIT P0, [UR7+0x80], R2 ;  /* 0x00008002ff0075a7 */ /* 0x000ee40008001107 */
[----:B---3--:R-:W-:Y:S05]  /*4af0*/  @!P0 BRA `(.L_x_82) ;  /* 0x0000005000088947 */ /* 0x008fea0003800000 */
.L_x_170:
[----:B-1----:R-:W-:-:S07]  /*4b00*/  MOV R0, UR7 ;  /* 0x0000000700007c02 */ /* 0x002fce0008000f00 */
.L_x_83:
[----:B-1----:R-:W-:-:S04]  /*4b10*/  SHF.L.U32 R2, R29, 0x1f, RZ ;  /* 0x0000001f1d027819 */ /* 0x002fc800000006ff */
[----:B------:R1:W3:Y:S03]  /*4b20*/  SYNCS.PHASECHK.TRANS64.TRYWAIT P0, [R0+URZ+0x88], R2 ;  /* 0x00008802000075a7 */ /* 0x0002e600080011ff */
[----:B---3--:R-:W-:Y:S05]  /*4b30*/  @!P0 NANOSLEEP.SYNCS 0x989680 ;  /* 0x009896800000895d */ /* 0x008fea0003900000 */
[----:B------:R-:W3:Y:S02]  /*4b40*/  @!P0 SYNCS.PHASECHK.TRANS64 P0, [R0+URZ+0x88], R2 ;  /* 0x00008802000085a7 */ /* 0x000ee400080010ff */
[----:B--23--:R-:W-:Y:S05]  /*4b50*/  @P0 EXIT ;  /* 0x000000000000094d */ /* 0x00cfea0003800000 */
[----:B------:R-:W-:Y:S05]  /*4b60*/  BRA `(.L_x_83) ;  /* 0xfffffffc00e87947 */ /* 0x000fea000383ffff */
.L_x_68:
[----:B------:R-:W-:-:S06]  /*4b70*/  UISETP.GE.AND UP1, UPT, UR8, 0x4, UPT ;  /* 0x000000040800788c */ /* 0x000fcc000bf26270 */
[----:B------:R-:W-:-:S13]  /*4b80*/  PLOP3.LUT P0, PT, PT, PT, UP1, 0x80, 0x8 ;  /* 0x000000000008781c */ /* 0x000fda0003f0f018 */
[----:B------:R-:W-:Y:S05]  /*4b90*/  @!P0 EXIT ;  /* 0x000000000000894d */ /* 0x000fea0003800000 */
[----:B------:R-:W-:Y:S01]  /*4ba0*/  BAR.SYNC.DEFER_BLOCKING 0x6, 0xa0 ;  /* 0x0182800000007b1d */ /* 0x000fe20000010000 */
[C---:B------:R-:W-:Y:S01]  /*4bb0*/  IMAD.SHL.U32 R3, R108.reuse, 0x40, RZ ;  /* 0x000000406c037824 */ /* 0x040fe200078e00ff */
[C---:B------:R-:W-:Y:S01]  /*4bc0*/  LOP3.LUT R110, R108.reuse, 0x60, RZ, 0xc0, !PT ;  /* 0x000000606c6e7812 */ /* 0x040fe200078ec0ff */
[C---:B------:R-:W-:Y:S01]  /*4bd0*/  IMAD.SHL.U32 R100, R108.reuse, 0x20, RZ ;  /* 0x000000206c647824 */ /* 0x040fe200078e00ff */
[----:B------:R-:W-:Y:S01]  /*4be0*/  CS2R R106, SRZ ;  /* 0x00000000006a7805 */ /* 0x000fe2000001ff00 */
[C---:B------:R-:W-:Y:S01]  /*4bf0*/  IMAD.SHL.U32 R4, R108.reuse, 0x2, RZ ;  /* 0x000000026c047824 */ /* 0x040fe200078e00ff */
[----:B------:R-:W-:Y:S02]  /*4c00*/  UMOV UR49, 0x400 ;  /* 0x0000040000317882 */ /* 0x000fe40000000000 */
[----:B------:R-:W1:Y:S01]  /*4c10*/  LDC R99, c[0x0][0x370] ;  /* 0x0000dc00ff637b82 */ /* 0x000e620000000800 */
[----:B------:R-:W-:Y:S01]  /*4c20*/  ULEA UR49, UR37, UR49, 0x18 ;  /* 0x0000003125317291 */ /* 0x000fe2000f8ec0ff */
[----:B------:R-:W-:Y:S01]  /*4c30*/  LOP3.LUT R2, R3, 0x180, RZ, 0xc0, !PT ;  /* 0x0000018003027812 */ /* 0x000fe200078ec0ff */
[----:B------:R-:W-:Y:S01]  /*4c40*/  IMAD.U32 R46, R108, 0x10000, RZ ;  /* 0x000100006c2e7824 */ /* 0x000fe200078e00ff */
[----:B------:R-:W-:Y:S01]  /*4c50*/  LOP3.LUT R100, R100, 0xc00, RZ, 0xc0, !PT ;  /* 0x00000c0064647812 */ /* 0x000fe200078ec0ff */
[----:B------:R-:W-:Y:S01]  /*4c60*/  UIADD3 UR4, UPT, UPT, UR49, 0x4200, URZ ;  /* 0x0000420031047890 */ /* 0x000fe2000fffe0ff */
[----:B------:R-:W-:Y:S01]  /*4c70*/  LOP3.LUT R4, R2, 0x20, R4, 0xf8, !PT ;  /* 0x0000002002047812 */ /* 0x000fe200078ef804 */
[----:B------:R-:W-:Y:S01]  /*4c80*/  IMAD.SHL.U32 R2, R108, 0x8, RZ ;  /* 0x000000086c027824 */ /* 0x000fe200078e00ff */
[----:B------:R-:W2:Y:S01]  /*4c90*/  LDC R42, c[0x0][0xb0c] ;  /* 0x0002c300ff2a7b82 */ /* 0x000ea20000000800 */
[----:B------:R-:W-:Y:S01]  /*4ca0*/  LOP3.LUT R100, R100, 0x40, R3, 0xf8, !PT ;  /* 0x0000004064647812 */ /* 0x000fe200078ef803 */
[----:B------:R-:W-:Y:S01]  /*4cb0*/  IMAD.MOV.U32 R45, RZ, RZ, RZ ;  /* 0x000000ffff2d7224 */ /* 0x000fe200078e00ff */
[----:B------:R-:W-:Y:S01]  /*4cc0*/  LOP3.LUT R46, R46, 0x600000, RZ, 0xc0, !PT ;  /* 0x006000002e2e7812 */ /* 0x000fe200078ec0ff */
[----:B------:R-:W-:Y:S01]  /*4cd0*/  IMAD.MOV.U32 R112, RZ, RZ, RZ ;  /* 0x000000ffff707224 */ /* 0x000fe200078e00ff */
[----:B------:R-:W-:-:S02]  /*4ce0*/  LOP3.LUT R108, R108, 0x2, RZ, 0xc0, !PT ;  /* 0x000000026c6c7812 */ /* 0x000fc400078ec0ff */
[----:B------:R-:W-:Y:S02]  /*4cf0*/  CS2R R104, SRZ ;  /* 0x0000000000687805 */ /* 0x000fe4000001ff00 */
[----:B------:R-:W-:Y:S01]  /*4d00*/  LOP3.LUT R2, R4, 0x30, R2, 0x78, !PT ;  /* 0x0000003004027812 */ /* 0x000fe200078e7802 */
[----:B------:R-:W4:Y:S01]  /*4d10*/  LDC R97, c[0x0][0xb20] ;  /* 0x0002c800ff617b82 */ /* 0x000f220000000800 */
[----:B------:R-:W3:Y:S01]  /*4d20*/  LDS R0, [UR49+0x150] ;  /* 0x00015031ff007984 */ /* 0x000ee20008000800 */
[----:B------:R-:W-:Y:S01]  /*4d30*/  LOP3.LUT R100, R100, 0x200, R3, 0xf8, !PT ;  /* 0x0000020064647812 */ /* 0x000fe200078ef803 */
[----:B------:R-:W-:Y:S01]  /*4d40*/  IMAD.MOV R102, RZ, RZ, -R108 ;  /* 0x000000ffff667224 */ /* 0x000fe200078e0a6c */
[----:B------:R-:W1:Y:S01]  /*4d50*/  LDCU.64 UR52, c[0x0][0x348] ;  /* 0x00006900ff3477ac */ /* 0x000e620008000a00 */
[----:B------:R-:W-:Y:S01]  /*4d60*/  IMAD.U32 R109, RZ, RZ, UR4 ;  /* 0x00000004ff6d7e24 */ /* 0x000fe2000f8e00ff */
[----:B------:R-:W-:Y:S02]  /*4d70*/  LOP3.LUT R100, R100, R2, RZ, 0xfc, !PT ;  /* 0x0000000264647212 */ /* 0x000fe400078efcff */
[----:B------:R-:W1:Y:S01]  /*4d80*/  LDC R41, c[0x0][0xb30] ;  /* 0x0002cc00ff297b82 */ /* 0x000e620000000800 */
[----:B------:R-:W1:Y:S01]  /*4d90*/  LDCU.64 UR38, c[0x0][0x888] ;  /* 0x00011100ff2677ac */ /* 0x000e620008000a00 */
[----:B------:R-:W1:Y:S06]  /*4da0*/  LDCU.64 UR44, c[0x0][0x890] ;  /* 0x00011200ff2c77ac */ /* 0x000e6c0008000a00 */
[----:B------:R-:W1:Y:S01]  /*4db0*/  LDC.64 R92, c[0x0][0xb10] ;  /* 0x0002c400ff5c7b82 */ /* 0x000e620000000a00 */
[----:B------:R-:W-:-:S07]  /*4dc0*/  UIADD3 UR48, UPT, UPT, UR49, 0x200, URZ ;  /* 0x0000020031307890 */ /* 0x000fce000fffe0ff */
[----:B------:R-:W1:Y:S08]  /*4dd0*/  LDC.64 R38, c[0x0][0xb18] ;  /* 0x0002c600ff267b82 */ /* 0x000e700000000a00 */
[----:B------:R-:W1:Y:S08]  /*4de0*/  LDC.64 R36, c[0x0][0xb28] ;  /* 0x0002ca00ff247b82 */ /* 0x000e700000000a00 */
[----:B------:R-:W1:Y:S01]  /*4df0*/  LDC.64 R90, c[0x0][0x8b0] ;  /* 0x00022c00ff5a7b82 */ /* 0x000e620000000a00 */
[----:B---3--:R-:W-:-:S07]  /*4e00*/  IMAD.IADD R46, R0, 0x1, R46 ;  /* 0x00000001002e7824 */ /* 0x008fce00078e022e */
[----:B------:R-:W3:Y:S08]  /*4e10*/  LDC.64 R88, c[0x0][0x8a8] ;  /* 0x00022a00ff587b82 */ /* 0x000ef00000000a00 */
[----:B--2-4-:R-:W1:Y:S02]  /*4e20*/  LDC R98, c[0x0][0x374] ;  /* 0x0000dd00ff627b82 */ /* 0x014e640000000800 */
.L_x_125:
[----:B------:R-:W-:Y:S02]  /*4e30*/  LEA R0, R112, UR49, 0x3 ;  /* 0x0000003170007c11 */ /* 0x000fe4000f8e18ff */
[----:B------:R-:W-:Y:S02]  /*4e40*/  SHF.L.U32 R2, R106, 0x1f, RZ ;  /* 0x0000001f6a027819 */ /* 0x000fe400000006ff */
[----:B------:R-:W-:Y:S02]  /*4e50*/  LEA R16, R112, UR49, 0x4 ;  /* 0x0000003170107c11 */ /* 0x000fe4000f8e20ff */
[----:B------:R-:W2:Y:S02]  /*4e60*/  SYNCS.PHASECHK.TRANS64.TRYWAIT P0, [R0+URZ+0xa0], R2 ;  /* 0x0000a002000075a7 */ /* 0x000ea400080011ff */
[----:B-12---:R-:W-:Y:S05]  /*4e70*/  @!P0 BRA `(.L_x_84) ;  /* 0x0000004c00408947 */ /* 0x006fea0003800000 */
.L_x_171:
[----:B------:R-:W4:Y:S01]  /*4e80*/  LDC.64 R10, c[0x0][0xb10] ;  /* 0x0002c400ff0a7b82 */ /* 0x000f220000000a00 */
[----:B------:R-:W3:Y:S01]  /*4e90*/  LDS.128 R16, [R16+0x130] ;  /* 0x0001300010107984 */ /* 0x000ee20000000c00 */
[----:B-1----:R-:W-:Y:S01]  /*4ea0*/  ISETP.NE.AND P1, PT, R41, 0x1, PT ;  /* 0x000000012900780c */ /* 0x002fe20003f25270 */
[----:B--2---:R-:W-:Y:S01]  /*4eb0*/  VIADD R0, R0, 0xb0 ;  /* 0x000000b000007836 */ /* 0x004fe20000000000 */
[----:B------:R-:W-:Y:S04]  /*4ec0*/  ISETP.GE.AND P0, PT, R40, 0x1, PT ;  /* 0x000000012800780c */ /* 0x000fe80003f06270 */
[----:B------:R-:W1:Y:S01]  /*4ed0*/  LDC.64 R8, c[0x0][0xb18] ;  /* 0x0002c600ff087b82 */ /* 0x000e620000000a00 */
[----:B------:R-:W-:Y:S01]  /*4ee0*/  PRMT R0, RZ, 0x654, R0 ;  /* 0x00000654ff007816 */ /* 0x000fe20000000000 */
[----:B------:R-:W-:Y:S01]  /*4ef0*/  @!PT LDS RZ, [RZ] ;  /* 0x00000000fffff984 */ /* 0x000fe20000000800 */
[----:B------:R-:W-:Y:S01]  /*4f00*/  @!PT LDS RZ, [RZ] ;  /* 0x00000000fffff984 */ /* 0x000fe20000000800 */
[----:B------:R-:W-:Y:S01]  /*4f10*/  @!PT LDS RZ, [RZ] ;  /* 0x00000000fffff984 */ /* 0x000fe20000000800 */
[----:B------:R-:W-:Y:S01]  /*4f20*/  @!PT LDS RZ, [RZ] ;  /* 0x00000000fffff984 */ /* 0x000fe20000000800 */
[----:B------:R2:W-:Y:S06]  /*4f30*/  MEMBAR.ALL.CTA ;  /* 0x0000000000007992 */ /* 0x0005ec0000008000 */
[----:B--2---:R-:W2:Y:S01]  /*4f40*/  FENCE.VIEW.ASYNC.S ;  /* 0x00000000000073c6 */ /* 0x004ea20000000000 */
[----:B------:R-:W1:Y:S08]  /*4f50*/  @!P1 LDC R12, c[0x0][0xb20] ;  /* 0x0002c800ff0c9b82 */ /* 0x000e700000000800 */
[----:B------:R-:W1:Y:S01]  /*4f60*/  @!P1 LDC R7, c[0x0][0xb0c] ;  /* 0x0002c300ff079b82 */ /* 0x000e620000000800 */
[----:B--2---:R2:W-:Y:S01]  /*4f70*/  SYNCS.ARRIVE.TRANS64.RED.A1T0 RZ, [R0+URZ], RZ ;  /* 0x000000ff00ff79a7 */ /* 0x0045e200081004ff */
[----:B---3--:R-:W-:Y:S04]  /*4f80*/  LOP3.LUT P4, RZ, R18, 0x1, RZ, 0xc0, !PT ;  /* 0x0000000112ff7812 */ /* 0x008fe8000788c0ff */
[----:B------:R-:W-:Y:S09]  /*4f90*/  P2R R111, PR, RZ, 0x10 ;  /* 0x00000010ff6f7803 */ /* 0x000ff20000000000 */
[----:B------:R-:W-:Y:S02]  /*4fa0*/  @P4 MOV R44, R16 ;  /* 0x00000010002c4202 */ /* 0x000fe40000000f00 */
[----:B------:R-:W-:Y:S01]  /*4fb0*/  @P4 LOP3.LUT R43, R17, 0xffff, RZ, 0xc0, !PT ;  /* 0x0000ffff112b4812 */ /* 0x000fe200078ec0ff */
[----:B--2-4-:R-:W-:Y:S06]  /*4fc0*/  @!P0 BRA `(.L_x_85) ;  /* 0x0000000000a48947 */ /* 0x014fec0003800000 */
[----:B------:R-:W-:Y:S01]  /*4fd0*/  IMAD.HI.U32 R0, R98, R39, RZ ;  /* 0x0000002762007227 */ /* 0x000fe200078e00ff */
[----:B------:R-:W-:Y:S02]  /*4fe0*/  ISETP.NE.AND P0, PT, R38, 0x1, PT ;  /* 0x000000012600780c */ /* 0x000fe40003f05270 */
[----:B------:R-:W-:Y:S01]  /*4ff0*/  ISETP.NE.AND P2, PT, R40, 0x1, PT ;  /* 0x000000012800780c */ /* 0x000fe20003f45270 */
[----:B------:R-:W-:Y:S01]  /*5000*/  IMAD.HI.U32 R4, R99, R92, RZ ;  /* 0x0000005c63047227 */ /* 0x000fe200078e00ff */
[----:B------:R-:W-:Y:S02]  /*5010*/  SHF.R.U32.HI R0, RZ, R97, R0 ;  /* 0x00000061ff007219 */ /* 0x000fe40000011600 */
[----:B------:R-:W-:Y:S01]  /*5020*/  ISETP.NE.AND P3, PT, R42, 0x1, PT ;  /* 0x000000012a00780c */ /* 0x000fe20003f65270 */
[----:B------:R-:W-:Y:S01]  /*5030*/  IMAD.HI.U32 R6, R43, R39, RZ ;  /* 0x000000272b067227 */ /* 0x000fe200078e00ff */
[-C--:B------:R-:W-:Y:S02]  /*5040*/  SHF.R.U32.HI R4, RZ, R93.reuse, R4 ;  /* 0x0000005dff047219 */ /* 0x080fe40000011604 */
[----:B------:R-:W-:Y:S01]  /*5050*/  SEL R0, R98, R0, !P0 ;  /* 0x0000000062007207 */ /* 0x000fe20004000000 */
[----:B------:R-:W-:Y:S01]  /*5060*/  IMAD.HI.U32 R5, R44, R92, RZ ;  /* 0x0000005c2c057227 */ /* 0x000fe200078e00ff */
[----:B------:R-:W-:Y:S03]  /*5070*/  SEL R4, R99, R4, !P3 ;  /* 0x0000000463047207 */ /* 0x000fe60005800000 */
[-C--:B------:R-:W-:Y:S01]  /*5080*/  IMAD.HI.U32 R3, R0, R36.reuse, RZ ;  /* 0x0000002400037227 */ /* 0x080fe200078e00ff */
[----:B------:R-:W-:Y:S03]  /*5090*/  SHF.R.U32.HI R5, RZ, R93, R5 ;  /* 0x0000005dff057219 */ /* 0x000fe60000011605 */
[----:B------:R-:W-:Y:S01]  /*50a0*/  IMAD.HI.U32 R2, R4, R36, RZ ;  /* 0x0000002404027227 */ /* 0x000fe200078e00ff */
[----:B------:R-:W-:Y:S02]  /*50b0*/  @P2 SHF.R.U32.HI R0, RZ, R37, R3 ;  /* 0x00000025ff002219 */ /* 0x000fe40000011603 */
[----:B------:R-:W-:Y:S02]  /*50c0*/  SHF.R.U32.HI R3, RZ, R97, R6 ;  /* 0x00000061ff037219 */ /* 0x000fe40000011606 */
[----:B------:R-:W-:Y:S01]  /*50d0*/  @P2 SHF.R.U32.HI R4, RZ, R37, R2 ;  /* 0x00000025ff042219 */ /* 0x000fe20000011602 */
[----:B------:R-:W-:Y:S01]  /*50e0*/  IMAD R0, R40, R0, RZ ;  /* 0x0000000028007224 */ /* 0x000fe200078e02ff */
[----:B------:R-:W-:Y:S02]  /*50f0*/  SEL R3, R43, R3, !P0 ;  /* 0x000000032b037207 */ /* 0x000fe40004000000 */
[----:B------:R-:W-:Y:S01]  /*5100*/  SEL R2, R44, R5, !P3 ;  /* 0x000000052c027207 */ /* 0x000fe20005800000 */
[----:B------:R-:W-:Y:S01]  /*5110*/  IMAD R5, R40, R4, RZ ;  /* 0x0000000428057224 */ /* 0x000fe200078e02ff */
[C---:B------:R-:W-:Y:S01]  /*5120*/  ISETP.GE.AND P0, PT, R3.reuse, R0, PT ;  /* 0x000000000300720c */ /* 0x040fe20003f06270 */
[C---:B------:R-:W-:Y:S03]  /*5130*/  IMAD.HI.U32 R0, R3.reuse, R36, RZ ;  /* 0x0000002403007227 */ /* 0x040fe600078e00ff */
[C---:B------:R-:W-:Y:S02]  /*5140*/  ISETP.GE.OR P0, PT, R2.reuse, R5, P0 ;  /* 0x000000050200720c */ /* 0x040fe40000706670 */
[----:B------:R-:W-:Y:S04]  /*5150*/  SHF.R.U32.HI R0, RZ, R37, R0 ;  /* 0x00000025ff007219 */ /* 0x000fe80000011600 */
[C---:B------:R-:W-:Y:S05]  /*5160*/  SEL R6, R3.reuse, R0, !P2 ;  /* 0x0000000003067207 */ /* 0x040fea0005000000 */
        /* <DEDUP_REMOVED lines=14> */
[----:B------:R-:W-:Y:S07]  /*5250*/  IMAD R43, R3, R38, R43 ;  /* 0x00000026032b7224 */ /* 0x000fee00078e022b */
.L_x_85:
[----:B-1----:R-:W-:Y:S01]  /*5260*/  @!P1 ISETP.NE.AND P0, PT, R8, 0x1, PT ;  /* 0x000000010800980c */ /* 0x002fe20003f05270 */
[----:B------:R-:W-:Y:S01]  /*5270*/  @!P1 IMAD.HI.U32 R0, R44, R10, RZ ;  /* 0x0000000a2c009227 */ /* 0x000fe200078e00ff */
[----:B------:R-:W-:Y:S01]  /*5280*/  @!P1 ISETP.NE.AND P2, PT, R7, 0x1, PT ;  /* 0x000000010700980c */ /* 0x000fe20003f45270 */
[----:B------:R-:W-:Y:S01]  /*5290*/  ULOP3.LUT UP0, URZ, UR48, 0x1b0, URZ, 0xc0, !UPT ;  /* 0x000001b030ff7892 */ /* 0x000fe2000f80c0ff */
[----:B------:R-:W-:Y:S01]  /*52a0*/  R2UR UR42, R15 ;  /* 0x000000000f2a72ca */ /* 0x000fe200000e0000 */
[C---:B------:R-:W-:Y:S01]  /*52b0*/  @!P1 IMAD.HI.U32 R2, R43.reuse, R9, RZ ;  /* 0x000000092b029227 */ /* 0x040fe200078e00ff */
[----:B------:R-:W-:Y:S02]  /*52c0*/  @!P1 SHF.R.U32.HI R0, RZ, R11, R0 ;  /* 0x0000000bff009219 */ /* 0x000fe40000011600 */
[----:B------:R-:W-:Y:S01]  /*52d0*/  R2UR UR41, R14 ;  /* 0x000000000e2972ca */ /* 0x000fe200000e0000 */
[----:B------:R-:W-:Y:S01]  /*52e0*/  VIADD R112, R112, 0x1 ;  /* 0x0000000170707836 */ /* 0x000fe20000000000 */
[----:B------:R-:W-:Y:S02]  /*52f0*/  @!P1 SHF.R.U32.HI R2, RZ, R12, R2 ;  /* 0x0000000cff029219 */ /* 0x000fe40000011602 */
[----:B------:R-:W-:Y:S02]  /*5300*/  @!P1 SEL R3, R44, R0, !P2 ;  /* 0x000000002c039207 */ /* 0x000fe40005000000 */
[----:B------:R-:W-:Y:S02]  /*5310*/  @!P1 SEL R2, R43, R2, !P0 ;  /* 0x000000022b029207 */ /* 0x000fe40004000000 */
[----:B------:R-:W-:Y:S01]  /*5320*/  @P4 SHF.R.U32.HI R103, RZ, 0x10, R17 ;  /* 0x00000010ff674819 */ /* 0x000fe20000011611 */
[----:B------:R-:W-:Y:S02]  /*5330*/  USHF.L.U32 UR42, UR42, 0x6, URZ ;  /* 0x000000062a2a7899 */ /* 0x000fe400080006ff */
[----:B------:R-:W-:Y:S02]  /*5340*/  @!P1 IMAD.IADD R0, R2, 0x1, -R3 ;  /* 0x0000000102009824 */ /* 0x000fe400078e0a03 */
[----:B------:R-:W-:Y:S01]  /*5350*/  @!P1 IMAD.IADD R2, R3, 0x1, -R2 ;  /* 0x0000000103029824 */ /* 0x000fe200078e0a02 */
[----:B------:R-:W-:Y:S01]  /*5360*/  USHF.L.U32 UR41, UR41, 0x8, URZ ;  /* 0x0000000829297899 */ /* 0x000fe200080006ff */
[----:B------:R-:W-:Y:S02]  /*5370*/  @!P1 IMAD R44, R0, R7, R44 ;  /* 0x00000007002c9224 */ /* 0x000fe400078e022c */
[----:B------:R-:W-:Y:S01]  /*5380*/  @!P1 IMAD R43, R2, R8, R43 ;  /* 0x00000008022b9224 */ /* 0x000fe200078e022b */
[----:B------:R-:W-:Y:S08]  /*5390*/  BRA.U !UP0, `(.L_x_86) ;  /* 0x0000000108407547 */ /* 0x000ff0000b800000 */
[----:B------:R-:W1:Y:S01]  /*53a0*/  LDCU.64 UR8, c[0x4][0x88] ;  /* 0x01001100ff0877ac */ /* 0x000e620008000a00 */
[----:B------:R-:W-:Y:S01]  /*53b0*/  MOV R3, 0x0 ;  /* 0x0000000000037802 */ /* 0x000fe20000000f00 */
[----:B------:R-:W-:Y:S02]  /*53c0*/  HFMA2 R12, -RZ, RZ, 0, 5.9604644775390625e-08 ;  /* 0x00000001ff0c7431 */ /* 0x000fe400000001ff */
[----:B------:R-:W-:Y:S02]  /*53d0*/  IMAD.MOV.U32 R8, RZ, RZ, 0x70 ;  /* 0x00000070ff087424 */ /* 0x000fe400078e00ff */
[----:B------:R-:W-:Y:S01]  /*53e0*/  IMAD.MOV.U32 R13, RZ, RZ, RZ ;  /* 0x000000ffff0d7224 */ /* 0x000fe200078e00ff */
[----:B------:R-:W2:Y:S01]  /*53f0*/  LDCU.64 UR6, c[0x4][0x90] ;  /* 0x01001200ff0677ac */ /* 0x000ea20008000a00 */
[----:B------:R-:W3:Y:S01]  /*5400*/  LDC.64 R2, c[0x4][R3] ;  /* 0x0100000003027b82 */ /* 0x000ee20000000a00 */
[----:B------:R-:W4:Y:S01]  /*5410*/  LDCU.64 UR4, c[0x4][0x8] ;  /* 0x01000100ff0477ac */ /* 0x000f220008000a00 */
[----:B-1----:R-:W-:Y:S01]  /*5420*/  MOV R5, UR9 ;  /* 0x0000000900057c02 */ /* 0x002fe20008000f00 */
[----:B------:R-:W-:Y:S01]  /*5430*/  IMAD.U32 R4, RZ, RZ, UR8 ;  /* 0x00000008ff047e24 */ /* 0x000fe2000f8e00ff */
[----:B--2---:R-:W-:Y:S01]  /*5440*/  MOV R7, UR7 ;  /* 0x0000000700077c02 */ /* 0x004fe20008000f00 */
[----:B------:R-:W-:Y:S01]  /*5450*/  IMAD.U32 R6, RZ, RZ, UR6 ;  /* 0x00000006ff067e24 */ /* 0x000fe2000f8e00ff */
[----:B----4-:R-:W-:Y:S01]  /*5460*/  MOV R11, UR5 ;  /* 0x00000005000b7c02 */ /* 0x010fe20008000f00 */
[----:B------:R-:W-:Y:S02]  /*5470*/  IMAD.U32 R10, RZ, RZ, UR4 ;  /* 0x00000004ff0a7e24 */ /* 0x000fe4000f8e00ff */
[----:B------:R-:W-:Y:S07]  /*5480*/  LEPC R20, `(.L_x_86) ;  /* 0x000000001014794e */ /* 0x000fee0000000000 */
[----:B---3-5:R-:W-:Y:S05]  /*5490*/  CALL.ABS.NOINC R2 ;  /* 0x0000000002007343 */ /* 0x028fea0003c00000 */
.L_x_86:
[----:B------:R-:W-:Y:S01]  /*54a0*/  LOP3.LUT P0, RZ, R109, 0x1b0, RZ, 0xc0, !PT ;  /* 0x000001b06dff7812 */ /* 0x000fe2000780c0ff */
[----:B------:R-:W-:Y:S11]  /*54b0*/  BSSY.RECONVERGENT B6, `(.L_x_87) ;  /* 0x0000013000067945 */ /* 0x000ff60003800200 */
[----:B------:R-:W-:Y:S01]  /*54c0*/  @!UPT UIADD3 URZ, UPT, UPT, URZ, URZ, URZ ;  /* 0x000000fffffff290 */ /* 0x000fe2000fffe0ff */
[----:B------:R-:W-:Y:S05]  /*54d0*/  @!P0 BRA `(.L_x_88) ;  /* 0x0000000000408947 */ /* 0x000fea0003800000 */
        /* <DEDUP_REMOVED lines=16> */
.L_x_88:
[----:B------:R-:W-:Y:S05]  /*55e0*/  BSYNC.RECONVERGENT B6 ;  /* 0x0000000000067941 */ /* 0x000fea0003800200 */
.L_x_87:
[----:B------:R-:W-:Y:S01]  /*55f0*/  ISETP.NE.U32.AND P4, PT, R90, RZ, PT ;  /* 0x000000ff5a00720c */ /* 0x000fe20003f85070 */
[----:B------:R-:W-:Y:S01]  /*5600*/  UISETP.NE.AND UP2, UPT, UR50, URZ, UPT ;  /* 0x000000ff3200728c */ /* 0x000fe2000bf45270 */
[----:B------:R-:W-:Y:S01]  /*5610*/  ISETP.NE.U32.AND P2, PT, RZ, UR38, PT ;  /* 0x00000026ff007c0c */ /* 0x000fe2000bf45070 */
[----:B------:R-:W-:Y:S01]  /*5620*/  UISETP.NE.U32.AND UP1, UPT, UR44, URZ, UPT ;  /* 0x000000ff2c00728c */ /* 0x000fe2000bf25070 */
[----:B------:R-:W-:Y:S01]  /*5630*/  ISETP.NE.AND.EX P4, PT, R91, RZ, PT, P4 ;  /* 0x000000ff5b00720c */ /* 0x000fe20003f85340 */
[----:B------:R-:W-:Y:S01]  /*5640*/  UPLOP3.LUT UP0, UPT, UPT, UPT, UPT, 0x40, 0x4 ;  /* 0x000000000004789c */ /* 0x000fe20003f0e870 */
[----:B------:R-:W-:Y:S01]  /*5650*/  ISETP.NE.AND.EX P2, PT, RZ, UR39, PT, P2 ;  /* 0x00000027ff007c0c */ /* 0x000fe2000bf45320 */
[----:B------:R-:W-:Y:S01]  /*5660*/  UISETP.NE.AND.EX UP1, UPT, UR45, URZ, UPT, UP1 ;  /* 0x000000ff2d00728c */ /* 0x000fe2000bf25310 */
[----:B------:R-:W-:Y:S04]  /*5670*/  PLOP3.LUT P1, PT, PT, PT, UP2, 0x80, 0x8 ;  /* 0x000000000008781c */ /* 0x000fe80003f2f028 */
[----:B------:R-:W-:Y:S06]  /*5680*/  @UP2 UPLOP3.LUT UP0, UPT, UPT, UPT, UP1, 0x80, 0x8 ;  /* 0x000000000008289c */ /* 0x000fec0003f0f010 */
[----:B------:R-:W-:Y:S01]  /*5690*/  PLOP3.LUT P0, PT, PT, PT, UP0, 0x80, 0x8 ;  /* 0x000000000008781c */ /* 0x000fe20003f0f008 */
[----:B------:R-:W-:Y:S01]  /*56a0*/  @!UPT UIADD3 URZ, UPT, UPT, URZ, URZ, URZ ;  /* 0x000000fffffff290 */ /* 0x000fe2000fffe0ff */
[----:B------:R-:W-:Y:S11]  /*56b0*/  BRA.U !UP1, `(.L_x_89) ;  /* 0x0000000109387547 */ /* 0x000ff6000b800000 */
[----:B------:R-:W-:Y:S01]  /*56c0*/  UISETP.NE.U32.AND UP0, UPT, UR38, URZ, UPT ;  /* 0x000000ff2600728c */ /* 0x000fe2000bf05070 */
[----:B------:R-:W-:Y:S02]  /*56d0*/  HFMA2 R0, -RZ, RZ, 0, 5.9604644775390625e-08 ;  /* 0x00000001ff007431 */ /* 0x000fe400000001ff */
[----:B------:R-:W-:Y:S01]  /*56e0*/  IMAD.MOV.U32 R96, RZ, RZ, 0x1 ;  /* 0x00000001ff607424 */ /* 0x000fe200078e00ff */
[----:B------:R-:W-:Y:S06]  /*56f0*/  UISETP.NE.AND.EX UP0, UPT, UR39, URZ, UPT, UP0 ;  /* 0x000000ff2700728c */ /* 0x000fec000bf05300 */
[----:B------:R-:W-:Y:S05]  /*5700*/  PLOP3.LUT P3, PT, PT, PT, UP0, 0x80, 0x8 ;  /* 0x000000000008781c */ /* 0x000fea0003f6f008 */
[----:B------:R-:W1:Y:S01]  /*5710*/  @UP0 LDCU.64 UR6, c[0x0][0x888] ;  /* 0x00011100ff0607ac */ /* 0x000e620008000a00 */
[----:B------:R-:W-:Y:S07]  /*5720*/  @UP0 UIMAD UR4, UR36, UR44, URZ ;  /* 0x0000002c240402a4 */ /* 0x000fee000f8e02ff */
[----:B------:R-:W-:Y:S01]  /*5730*/  @!P3 PRMT R96, R0, 0x7610, R96 ;  /* 0x000076100060b816 */ /* 0x000fe20000000060 */
[----:B-1----:R-:W-:Y:S03]  /*5740*/  @UP0 UIMAD.WIDE UR6, UR4, 0x4, UR6 ;  /* 0x00000004040608a5 */ /* 0x002fe6000f8e0206 */
[----:B------:R-:W1:Y:S03]  /*5750*/  @!UP0 LDCU UR4, c[0x0][0x880] ;  /* 0x00011000ff0487ac */ /* 0x000e660008000800 */
[----:B------:R-:W-:Y:S01]  /*5760*/  IMAD.U32 R2, RZ, RZ, UR6 ;  /* 0x00000006ff027e24 */ /* 0x000fe2000f8e00ff */
[----:B------:R-:W-:Y:S05]  /*5770*/  MOV R3, UR7 ;  /* 0x0000000700037c02 */ /* 0x000fea0008000f00 */
[----:B-----5:R2:W5:Y:S02]  /*5780*/  @P3 LDG.E R49, desc[UR46][R2.64] ;  /* 0x0000002e02313981 */ /* 0x020564000c1e1900 */
[----:B-12---:R-:W-:Y:S02]  /*5790*/  @!P3 IMAD.U32 R49, RZ, RZ, UR4 ;  /* 0x00000004ff31be24 */ /* 0x006fe4000f8e00ff */
.L_x_89:
[----:B------:R-:W-:Y:S05]  /*57a0*/  @!P4 BRA `(.L_x_90) ;  /* 0x000000000020c947 */ /* 0x000fea0003800000 */
[----:B------:R-:W-:Y:S04]  /*57b0*/  ISETP.NE.U32.AND P3, PT, R88, RZ, PT ;  /* 0x000000ff5800720c */ /* 0x000fe80003f65070 */
[----:B------:R-:W-:Y:S11]  /*57c0*/  ISETP.NE.AND.EX P3, PT, R89, RZ, PT, P3 ;  /* 0x000000ff5900720c */ /* 0x000ff60003f65330 */
[----:B------:R-:W-:Y:S02]  /*57d0*/  @!UPT UIADD3 URZ, UPT, UPT, URZ, URZ, URZ ;  /* 0x000000fffffff290 */ /* 0x000fe4000fffe0ff */
[----:B------:R-:W1:Y:S01]  /*57e0*/  @P3 LDC.64 R2, c[0x0][0x8a8] ;  /* 0x00022a00ff023b82 */ /* 0x000e620000000a00 */
[----:B------:R-:W-:Y:S04]  /*57f0*/  @P3 IMAD R0, R90, UR36, RZ ;  /* 0x000000245a003c24 */ /* 0x000fe8000f8e02ff */
[----:B-1----:R-:W-:Y:S05]  /*5800*/  @P3 IMAD.WIDE R2, R0, 0x4, R2 ;  /* 0x0000000400023825 */ /* 0x002fea00078e0202 */
[----:B-----5:R1:W5:Y:S02]  /*5810*/  @P3 LDG.E R47, desc[UR46][R2.64] ;  /* 0x0000002e022f3981 */ /* 0x020364000c1e1900 */
[----:B-1----:R-:W2:Y:S02]  /*5820*/  @!P3 LDC R47, c[0x0][0x8a0] ;  /* 0x00022800ff2fbb82 */ /* 0x002ea40000000800 */
.L_x_90:
[----:B-----5:R-:W-:Y:S01]  /*5830*/  FSETP.NEU.AND P4, PT, R49, RZ, PT ;  /* 0x000000ff3100720b */ /* 0x020fe20003f8d000 */
[----:B------:R-:W-:Y:S01]  /*5840*/  BSSY B1, `(.L_x_91) ;  /* 0x0000042000017945 */ /* 0x000fe20003800000 */
[----:B------:R-:W-:Y:S01]  /*5850*/  SEL R5, RZ, 0xffffffff, P2 ;  /* 0xffffffffff057807 */ /* 0x000fe20001000000 */
[----:B------:R-:W-:Y:S01]  /*5860*/  IMAD.MOV.U32 R115, RZ, RZ, 0x1 ;  /* 0x00000001ff737424 */ /* 0x000fe200078e00ff */
[----:B------:R-:W-:Y:S02]  /*5870*/  LOP3.LUT P3, RZ, R96, 0xff, RZ, 0xc0, !PT ;  /* 0x000000ff60ff7812 */ /* 0x000fe4000786c0ff */
[----:B------:R-:W-:Y:S02]  /*5880*/  CS2R R86, SRZ ;  /* 0x0000000000567805 */ /* 0x000fe4000001ff00 */
[----:B------:R-:W-:Y:S02]  /*5890*/  @P1 SEL R0, RZ, 0xffffffff, P4 ;  /* 0xffffffffff001807 */ /* 0x000fe40002000000 */
[----:B------:R-:W-:Y:S02]  /*58a0*/  CS2R R84, SRZ ;  /* 0x0000000000547805 */ /* 0x000fe4000001ff00 */
[----:B------:R-:W-:Y:S02]  /*58b0*/  LEA R2, R105, UR49, 0x3 ;  /* 0x0000003169027c11 */ /* 0x000fe4000f8e18ff */
[----:B------:R-:W-:Y:S02]  /*58c0*/  CS2R R82, SRZ ;  /* 0x0000000000527805 */ /* 0x000fe4000001ff00 */
[----:B------:R-:W-:Y:S02]  /*58d0*/  @P0 SEL R0, R5, R0, !P3 ;  /* 0x0000000005000207 */ /* 0x000fe40005800000 */
[----:B------:R-:W-:Y:S02]  /*58e0*/  CS2R R80, SRZ ;  /* 0x0000000000507805 */ /* 0x000fe4000001ff00 */
[----:B------:R-:W-:Y:S02]  /*58f0*/  LEA R113, R45, UR49, 0x3 ;  /* 0x000000312d717c11 */ /* 0x000fe4000f8e18ff */
[----:B------:R-:W-:Y:S02]  /*5900*/  @P1 LOP3.LUT R0, R0, 0x1, RZ, 0xc0, !PT ;  /* 0x0000000100001812 */ /* 0x000fe400078ec0ff */
[----:B------:R-:W-:Y:S02]  /*5910*/  SHF.L.U32 R3, R107, 0x1f, RZ ;  /* 0x0000001f6b037819 */ /* 0x000fe400000006ff */
[----:B------:R-:W-:Y:S02]  /*5920*/  ISETP.NE.U32.OR P6, PT, R0, 0x1, !P1 ;  /* 0x000000010000780c */ /* 0x000fe40004fc5470 */
[----:B------:R-:W-:Y:S02]  /*5930*/  PLOP3.LUT P2, PT, PT, PT, UP1, 0x80, 0x8 ;  /* 0x000000000008781c */ /* 0x000fe40003f4f018 */
[----:B------:R-:W-:Y:S02]  /*5940*/  LEA.HI R48, R45, R45, RZ, 0x1 ;  /* 0x0000002d2d307211 */ /* 0x000fe400078f08ff */
[----:B------:R-:W-:Y:S02]  /*5950*/  SEL R4, RZ, 0xffffffff, P4 ;  /* 0xffffffffff047807 */ /* 0x000fe40002000000 */
[----:B------:R-:W-:Y:S05]  /*5960*/  P2R R118, PR, RZ, 0x40 ;  /* 0x00000040ff767803 */ /* 0x000fea0000000000 */
[----:B------:R-:W-:Y:S02]  /*5970*/  @P6 SHF.L.U32 R0, R104, 0x1f, RZ ;  /* 0x0000001f68006819 */ /* 0x000fe400000006ff */
[----:B------:R-:W-:Y:S02]  /*5980*/  @P2 SEL R4, R5, R4, !P3 ;  /* 0x0000000405042207 */ /* 0x000fe40005800000 */
[----:B------:R1:W3:Y:S02]  /*5990*/  @P6 SYNCS.PHASECHK.TRANS64.TRYWAIT P1, [R2+URZ+0x50], R0 ;  /* 0x00005000020065a7 */ /* 0x0002e400080211ff */
[----:B------:R-:W-:Y:S04]  /*59a0*/  LOP3.LUT R4, R4, 0x1, RZ, 0xc0, !PT ;  /* 0x0000000104047812 */ /* 0x000fe800078ec0ff */
[----:B------:R-:W-:Y:S04]  /*59b0*/  ISETP.NE.U32.AND P5, PT, R4, 0x1, PT ;  /* 0x000000010400780c */ /* 0x000fe80003fa5070 */
[----:B------:R-:W-:Y:S01]  /*59c0*/  P2R R116, PR, RZ, 0x20 ;  /* 0x00000020ff747803 */ /* 0x000fe20000000000 */
[----:B------:R4:W2:Y:S01]  /*59d0*/  SYNCS.PHASECHK.TRANS64.TRYWAIT P0, [R113+URZ+0xc0], R3 ;  /* 0x0000c003710075a7 */ /* 0x0008a200080011ff */
[C---:B-1----:R-:W-:Y:S01]  /*59e0*/  IMAD.SHL.U32 R0, R48.reuse, 0x80, RZ ;  /* 0x0000008030007824 */ /* 0x042fe200078e00ff */
[----:B------:R-:W-:Y:S04]  /*59f0*/  LOP3.LUT R48, R48, 0xffe, RZ, 0xc0, !PT ;  /* 0x00000ffe30307812 */ /* 0x000fe800078ec0ff */
[----:B------:R-:W-:Y:S01]  /*5a00*/  LOP3.LUT R0, R0, 0xffffff00, RZ, 0xc0, !PT ;  /* 0xffffff0000007812 */ /* 0x000fe200078ec0ff */
[----:B------:R-:W-:Y:S04]  /*5a10*/  IMAD.IADD R48, R45, 0x1, -R48 ;  /* 0x000000012d307824 */ /* 0x000fe800078e0a30 */
[----:B------:R-:W-:Y:S04]  /*5a20*/  IMAD.IADD R0, R46, 0x1, R0 ;  /* 0x000000012e007824 */ /* 0x000fe800078e0200 */
[----:B------:R-:W-:Y:S01]  /*5a30*/  IMAD R48, R48, 0x100000, R0 ;  /* 0x0010000030307824 */ /* 0x000fe200078e0200 */
[----:B---3--:R-:W-:Y:S01]  /*5a40*/  @P6 SEL R115, RZ, 0x1, !P1 ;  /* 0x00000001ff736807 */ /* 0x008fe20004800000 */
[----:B----4-:R-:W-:Y:S06]  /*5a50*/  @!P6 BRA `(.L_x_92) ;  /* 0x000000000080e947 */ /* 0x010fec0003800000 */
[----:B------:R-:W-:Y:S01]  /*5a60*/  @P5 IMAD R5, R105, 0x1000, R100 ;  /* 0x0000100069055824 */ /* 0x000fe200078e0264 */
[----:B------:R-:W-:Y:S01]  /*5a70*/  ISETP.NE.AND P1, PT, R115, RZ, PT ;  /* 0x000000ff7300720c */ /* 0x000fe20003f25270 */
[----:B------:R-:W-:Y:S01]  /*5a80*/  BSSY B0, `(.L_x_93) ;  /* 0x000000b000007945 */ /* 0x000fe20003800000 */
[----:B------:R-:W-:Y:S01]  /*5a90*/  CS2R R82, SRZ ;  /* 0x0000000000527805 */ /* 0x000fe2000001ff00 */
[----:B------:R-:W-:Y:S01]  /*5aa0*/  @P5 VIADD R4, R5, UR49 ;  /* 0x0000003105045c36 */ /* 0x000fe20008000000 */
[----:B------:R-:W-:Y:S02]  /*5ab0*/  CS2R R80, SRZ ;  /* 0x0000000000507805 */ /* 0x000fe4000001ff00 */
[----:B------:R-:W-:Y:S02]  /*5ac0*/  CS2R R86, SRZ ;  /* 0x0000000000567805 */ /* 0x000fe4000001ff00 */
[----:B------:R-:W-:Y:S01]  /*5ad0*/  CS2R R84, SRZ ;  /* 0x0000000000547805 */ /* 0x000fe2000001ff00 */
[----:B------:R-:W-:Y:S04]  /*5ae0*/  @P5 IMAD R4, R108, -0x10, R4 ;  /* 0xfffffff06c045824 */ /* 0x000fe800078e0204 */
[----:B------:R-:W-:Y:S05]  /*5af0*/  @P1 BRA `(.L_x_94) ;  /* 0x00000000000c1947 */ /* 0x000fea0003800000 */
[----:B------:R-:W-:Y:S04]  /*5b00*/  SHF.L.U32 R0, R104, 0x1f, RZ ;  /* 0x0000001f68007819 */ /* 0x000fe800000006ff */
[----:B------:R-:W1:Y:S02]  /*5b10*/  SYNCS.PHASECHK.TRANS64.TRYWAIT P1, [R2+URZ+0x50], R0 ;  /* 0x00005000020075a7 */ /* 0x000e6400080211ff */
[----:B-1----:R-:W-:Y:S05]  /*5b20*/  @!P1 BRA `(.L_x_95) ;  /* 0x0000004000289947 */ /* 0x002fea0003800000 */
.L_x_94:
[----:B------:R-:W-:Y:S05]  /*5b30*/  BSYNC B0 ;  /* 0x0000000000007941 */ /* 0x000fea0003800000 */
.L_x_93:
[----:B------:R-:W-:Y:S01]  /*5b40*/  ISETP.NE.AND P1, PT, R116, RZ, PT ;  /* 0x000000ff7400720c */ /* 0x000fe20003f25270 */
[----:B-1----:R-:W-:Y:S02]  /*5b50*/  VIADD R2, R2, 0x70 ;  /* 0x0000007002027836 */ /* 0x002fe40000000000 */
[----:B------:R-:W-:Y:S02]  /*5b60*/  IMAD.U32 R0, RZ, RZ, UR37 ;  /* 0x00000025ff007e24 */ /* 0x000fe4000f8e00ff */
[----:B------:R-:W-:Y:S03]  /*5b70*/  VIADD R105, R105, 0x1 ;  /* 0x0000000169697836 */ /* 0x000fe60000000000 */
[----:B------:R-:W-:Y:S05]  /*5b80*/  PRMT R0, R0, 0x654, R2 ;  /* 0x0000065400007816 */ /* 0x000fea0000000002 */
[----:B------:R1:W3:Y:S04]  /*5b90*/  @P1 LDS.128 R80, [R5+UR49+0x200] ;  /* 0x0002003105501984 */ /* 0x0002e80008000c00 */
[----:B------:R1:W4:Y:S01]  /*5ba0*/  @P1 LDS.128 R84, [R4+0x210] ;  /* 0x0002100004541984 */ /* 0x0003220000000c00 */
[C---:B------:R-:W-:Y:S01]  /*5bb0*/  ISETP.NE.AND P1, PT, R105.reuse, 0x4, PT ;  /* 0x000000046900780c */ /* 0x040fe20003f25270 */
[----:B------:R-:W-:Y:S01]  /*5bc0*/  @!PT LDS RZ, [RZ] ;  /* 0x00000000fffff984 */ /* 0x000fe20000000800 */
[----:B------:R-:W-:Y:S01]  /*5bd0*/  @!PT LDS RZ, [RZ] ;  /* 0x00000000fffff984 */ /* 0x000fe20000000800 */
[----:B------:R-:W-:Y:S01]  /*5be0*/  @!PT LDS RZ, [RZ] ;  /* 0x00000000fffff984 */ /* 0x000fe20000000800 */
[----:B------:R-:W-:Y:S01]  /*5bf0*/  @!PT LDS RZ, [RZ] ;  /* 0x00000000fffff984 */ /* 0x000fe20000000800 */
[----:B------:R5:W-:Y:S06]  /*5c00*/  MEMBAR.ALL.CTA ;  /* 0x0000000000007992 */ /* 0x000bec0000008000 */
[----:B-----5:R-:W5:Y:S01]  /*5c10*/  FENCE.VIEW.ASYNC.S ;  /* 0x00000000000073c6 */ /* 0x020f620000000000 */
[----:B------:R-:W-:Y:S01]  /*5c20*/  SEL R105, R105, RZ, P1 ;  /* 0x000000ff69697207 */ /* 0x000fe20000800000 */
[----:B-----5:R5:W-:Y:S02]  /*5c30*/  SYNCS.ARRIVE.TRANS64.RED.A1T0 RZ, [R0+URZ], RZ ;  /* 0x000000ff00ff79a7 */ /* 0x020be400081004ff */
[----:B-----5:R-:W-:Y:S04]  /*5c40*/  SEL R0, RZ, 0x1, P1 ;  /* 0x00000001ff007807 */ /* 0x020fe80000800000 */
[----:B-1-3--:R-:W-:Y:S02]  /*5c50*/  LOP3.LUT R104, R104, R0, RZ, 0x3c, !PT ;  /* 0x0000000068687212 */ /* 0x00afe400078e3cff */
.L_x_92:
[----:B------:R-:W-:Y:S05]  /*5c60*/  BSYNC B1 ;  /* 0x0000000000017941 */ /* 0x000fea0003800000 */
.L_x_91:
[----:B------:R-:W-:Y:S04]  /*5c70*/  SHF.R.U32.HI R0, RZ, 0x15, R48 ;  /* 0x00000015ff007819 */ /* 0x000fe80000011630 */
[----:B------:R-:W-:Y:S01]  /*5c80*/  LOP3.LUT P1, RZ, R0, 0x3, R101, 0x48, !PT ;  /* 0x0000000300ff7812 */ /* 0x000fe20007824865 */
[----:B------:R-:W-:Y:S01]  /*5c90*/  @!UPT UIADD3 URZ, UPT, UPT, URZ, URZ, URZ ;  /* 0x000000fffffff290 */ /* 0x000fe2000fffe0ff */
[----:B--2---:R-:W-:Y:S11]  /*5ca0*/  @P0 BRA `(.L_x_96) ;  /* 0x0000000000080947 */ /* 0x004ff60003800000 */
[----:B------:R-:W1:Y:S02]  /*5cb0*/  SYNCS.PHASECHK.TRANS64.TRYWAIT P0, [R113+URZ+0xc0], R3 ;  /* 0x0000c003710075a7 */ /* 0x000e6400080011ff */
[----:B-1----:R-:W-:Y:S05]  /*5cc0*/  @!P0 BRA `(.L_x_97) ;  /* 0x0000003c00d48947 */ /* 0x002fea0003800000 */
.L_x_96:
[----:B------:R-:W-:Y:S05]  /*5cd0*/  @!P1 BRA `(.L_x_98) ;  /* 0x0000000000409947 */ /* 0x000fea0003800000 */
[----:B------:R-:W2:Y:S01]  /*5ce0*/  LDCU.64 UR8, c[0x4][0x78] ;  /* 0x01000f00ff0877ac */ /* 0x000ea20008000a00 */
[----:B-1----:R-:W-:Y:S01]  /*5cf0*/  MOV R3, 0x0 ;  /* 0x0000000000037802 */ /* 0x002fe20000000f00 */
[----:B------:R-:W-:Y:S02]  /*5d00*/  HFMA2 R12, -RZ, RZ, 0, 5.9604644775390625e-08 ;  /* 0x00000001ff0c7431 */ /* 0x000fe400000001ff */
[----:B------:R-:W-:Y:S02]  /*5d10*/  IMAD.MOV.U32 R8, RZ, RZ, 0x192 ;  /* 0x00000192ff087424 */ /* 0x000fe400078e00ff */
[----:B------:R-:W-:Y:S01]  /*5d20*/  IMAD.MOV.U32 R13, RZ, RZ, RZ ;  /* 0x000000ffff0d7224 */ /* 0x000fe200078e00ff */
[----:B------:R-:W1:Y:S01]  /*5d30*/  LDCU.64 UR6, c[0x4][0x80] ;  /* 0x01001000ff0677ac */ /* 0x000e620008000a00 */
[----:B------:R-:W3:Y:S01]  /*5d40*/  LDC.64 R2, c[0x4][R3] ;  /* 0x0100000003027b82 */ /* 0x000ee20000000a00 */
[----:B------:R-:W5:Y:S01]  /*5d50*/  LDCU.64 UR4, c[0x4][0x18] ;  /* 0x01000300ff0477ac */ /* 0x000f620008000a00 */
[----:B--2---:R-:W-:Y:S01]  /*5d60*/  MOV R5, UR9 ;  /* 0x0000000900057c02 */ /* 0x004fe20008000f00 */
[----:B------:R-:W-:Y:S01]  /*5d70*/  IMAD.U32 R4, RZ, RZ, UR8 ;  /* 0x00000008ff047e24 */ /* 0x000fe2000f8e00ff */
[----:B-1----:R-:W-:Y:S01]  /*5d80*/  MOV R7, UR7 ;  /* 0x0000000700077c02 */ /* 0x002fe20008000f00 */
[----:B------:R-:W-:Y:S01]  /*5d90*/  IMAD.U32 R6, RZ, RZ, UR6 ;  /* 0x00000006ff067e24 */ /* 0x000fe2000f8e00ff */
[----:B-----5:R-:W-:Y:S01]  /*5da0*/  MOV R11, UR5 ;  /* 0x00000005000b7c02 */ /* 0x020fe20008000f00 */
[----:B------:R-:W-:Y:S02]  /*5db0*/  IMAD.U32 R10, RZ, RZ, UR4 ;  /* 0x00000004ff0a7e24 */ /* 0x000fe4000f8e00ff */
[----:B------:R-:W-:Y:S07]  /*5dc0*/  LEPC R20, `(.L_x_98) ;  /* 0x000000001014794e */ /* 0x000fee0000000000 */
[----:B---34-:R-:W-:Y:S05]  /*5dd0*/  CALL.ABS.NOINC R2 ;  /* 0x0000000002007343 */ /* 0x018fea0003c00000 */
.L_x_98:
[----:B------:R-:W-:Y:S01]  /*5de0*/  F2FP.F16.E5M2.UNPACK_B R4, R81 ;  /* 0x00000051ff04723e */ /* 0x000fe200020004ff */
[----:B------:R-:W-:Y:S05]  /*5df0*/  WARPSYNC.ALL ;  /* 0x0000000000007948 */ /* 0x000fea0003800000 */
[----:B------:R-:W-:Y:S01]  /*5e00*/  R2UR UR4, R48 ;  /* 0x00000000300472ca */ /* 0x000fe200000e0000 */
[--C-:B------:R-:W-:Y:S01]  /*5e10*/  HADD2.F32 R53, -RZ, R4.reuse.H0_H0 ;  /* 0x20000004ff357230 */ /* 0x100fe20000004100 */
[-C--:B-1----:R-:W-:Y:S01]  /*5e20*/  F2FP.F16.E5M2.UNPACK_B R3, R80.reuse ;  /* 0x00000050ff03723e */ /* 0x082fe200020004ff */
[----:B------:R-:W-:Y:S01]  /*5e30*/  HADD2.F32 R54, -RZ, R4.H1_H1 ;  /* 0x30000004ff367230 */ /* 0x000fe20000004100 */
[----:B------:R-:W-:Y:S01]  /*5e40*/  F2FP.F16.E5M2.UNPACK_B R0, R80.H1 ;  /* 0x00000050ff00723e */ /* 0x000fe200030004ff */
[----:B------:R-:W-:Y:S01]  /*5e50*/  BSSY.RECONVERGENT B0, `(.L_x_99) ;  /* 0x0000099000007945 */ /* 0x000fe20003800200 */
[----:B------:R-:W-:Y:S01]  /*5e60*/  F2FP.F16.E5M2.UNPACK_B R64, R83.H1 ;  /* 0x00000053ff40723e */ /* 0x000fe200030004ff */
[--C-:B------:R-:W-:Y:S01]  /*5e70*/  HADD2.F32 R2, -RZ, R3.reuse.H0_H0 ;  /* 0x20000003ff027230 */ /* 0x100fe20000004100 */
[----:B----4-:R-:W-:Y:S01]  /*5e80*/  F2FP.F16.E5M2.UNPACK_B R74, R86 ;  /* 0x00000056ff4a723e */ /* 0x010fe200020004ff */
[----:B------:R-:W-:Y:S01]  /*5e90*/  HADD2.F32 R50, -RZ, R3.H1_H1 ;  /* 0x30000003ff327230 */ /* 0x000fe20000004100 */
[----:B------:R-:W-:Y:S01]  /*5ea0*/  F2FP.F16.E5M2.UNPACK_B R3, R81.H1 ;  /* 0x00000051ff03723e */ /* 0x000fe200030004ff */
[--C-:B------:R-:W-:Y:S01]  /*5eb0*/  HADD2.F32 R51, -RZ, R0.reuse.H0_H0 ;  /* 0x20000000ff337230 */ /* 0x100fe20000004100 */
[----:B------:R-:W-:Y:S01]  /*5ec0*/  IADD3 R114, PT, PT, R100, UR49, RZ ;  /* 0x0000003164727c10 */ /* 0x000fe2000fffe0ff */
[----:B------:R-:W-:Y:S01]  /*5ed0*/  HADD2.F32 R52, -RZ, R0.H1_H1 ;  /* 0x30000000ff347230 */ /* 0x000fe20000004100 */
[----:B------:R-:W-:Y:S01]  /*5ee0*/  LDTM.16dp32bit_t0_t15.x32 R4, tmem[UR4] ;  /* 0x00000004000479ee */ /* 0x000fe20008a80000 */
[----:B------:R-:W1:Y:S01]  /*5ef0*/  LDTM.16dp32bit_t16_t31.x32 R4, tmem[UR4+0x20] ;  /* 0x00002004000479ee */ /* 0x000e620008aa0000 */
[-C--:B------:R-:W-:Y:S01]  /*5f00*/  F2FP.F16.E5M2.UNPACK_B R0, R82.reuse ;  /* 0x00000052ff00723e */ /* 0x080fe200020004ff */
[--C-:B------:R-:W-:Y:S01]  /*5f10*/  HADD2.F32 R55, -RZ, R3.reuse.H0_H0 ;  /* 0x20000003ff377230 */ /* 0x100fe20000004100 */
[----:B------:R-:W-:Y:S01]  /*5f20*/  SHF.L.U32 R117, R102, 0x4, RZ ;  /* 0x0000000466757819 */ /* 0x000fe200000006ff */
[----:B------:R-:W-:Y:S01]  /*5f30*/  HADD2.F32 R56, -RZ, R3.H1_H1 ;  /* 0x30000003ff387230 */ /* 0x000fe20000004100 */
[----:B------:R-:W-:Y:S01]  /*5f40*/  F2FP.F16.E5M2.UNPACK_B R3, R82.H1 ;  /* 0x00000052ff03723e */ /* 0x000fe200030004ff */
[--C-:B------:R-:W-:Y:S01]  /*5f50*/  HADD2.F32 R57, -RZ, R0.reuse.H0_H0 ;  /* 0x20000000ff397230 */ /* 0x100fe20000004100 */
[----:B------:R-:W-:Y:S01]  /*5f60*/  IADD3 R114, PT, PT, R114, R117, RZ ;  /* 0x0000007572727210 */ /* 0x000fe20007ffe0ff */
[----:B------:R-:W-:Y:S01]  /*5f70*/  HADD2.F32 R58, -RZ, R0.H1_H1 ;  /* 0x30000000ff3a7230 */ /* 0x000fe20000004100 */
[----:B------:R-:W-:Y:S01]  /*5f80*/  F2FP.F16.E5M2.UNPACK_B R0, R83 ;  /* 0x00000053ff00723e */ /* 0x000fe200020004ff */
[--C-:B------:R-:W-:Y:S01]  /*5f90*/  HADD2.F32 R59, -RZ, R3.reuse.H0_H0 ;  /* 0x20000003ff3b7230 */ /* 0x100fe20000004100 */
[----:B------:R-:W-:Y:S01]  /*5fa0*/  ISETP.NE.AND P0, PT, R110, RZ, PT ;  /* 0x000000ff6e00720c */ /* 0x000fe20003f05270 */
[----:B------:R-:W-:Y:S01]  /*5fb0*/  HADD2.F32 R60, -RZ, R3.H1_H1 ;  /* 0x30000003ff3c7230 */ /* 0x000fe20000004100 */
[-C--:B------:R-:W-:Y:S01]  /*5fc0*/  F2FP.F16.E5M2.UNPACK_B R3, R84.reuse ;  /* 0x00000054ff03723e */ /* 0x080fe200020004ff */
[--C-:B------:R-:W-:Y:S01]  /*5fd0*/  HADD2.F32 R61, -RZ, R0.reuse.H0_H0 ;  /* 0x20000000ff3d7230 */ /* 0x100fe20000004100 */
[----:B------:R-:W-:Y:S01]  /*5fe0*/  ISETP.NE.AND P6, PT, R118, RZ, PT ;  /* 0x000000ff7600720c */ /* 0x000fe20003fc5270 */
[----:B------:R-:W-:Y:S01]  /*5ff0*/  HADD2.F32 R62, -RZ, R0.H1_H1 ;  /* 0x30000000ff3e7230 */ /* 0x000fe20000004100 */
[----:B------:R-:W-:Y:S01]  /*6000*/  F2FP.F16.E5M2.UNPACK_B R0, R84.H1 ;  /* 0x00000054ff00723e */ /* 0x000fe200030004ff */
[--C-:B------:R-:W-:Y:S02]  /*6010*/  HADD2.F32 R65, -RZ, R3.reuse.H0_H0 ;  /* 0x20000003ff417230 */ /* 0x100fe40000004100 */
[----:B------:R-:W-:Y:S01]  /*6020*/  HADD2.F32 R66, -RZ, R3.H1_H1 ;  /* 0x30000003ff427230 */ /* 0x000fe20000004100 */
[-C--:B------:R-:W-:Y:S01]  /*6030*/  F2FP.F16.E5M2.UNPACK_B R3, R85.reuse ;  /* 0x00000055ff03723e */ /* 0x080fe200020004ff */
[--C-:B------:R-:W-:Y:S02]  /*6040*/  HADD2.F32 R67, -RZ, R0.reuse.H0_H0 ;  /* 0x20000000ff437230 */ /* 0x100fe40000004100 */
[----:B------:R-:W-:Y:S01]  /*6050*/  HADD2.F32 R68, -RZ, R0.H1_H1 ;  /* 0x30000000ff447230 */ /* 0x000fe20000004100 */
[----:B------:R-:W-:Y:S01]  /*6060*/  F2FP.F16.E5M2.UNPACK_B R0, R85.H1 ;  /* 0x00000055ff00723e */ /* 0x000fe200030004ff */
[--C-:B------:R-:W-:Y:S02]  /*6070*/  HADD2.F32 R69, -RZ, R3.reuse.H0_H0 ;  /* 0x20000003ff457230 */ /* 0x100fe40000004100 */
[C---:B-1----:R-:W-:Y:S01]  /*6080*/  FMUL R7, R47.reuse, R7 ;  /* 0x000000072f077220 */ /* 0x042fe20000400000 */
[----:B------:R-:W-:Y:S01]  /*6090*/  HADD2.F32 R70, -RZ, R3.H1_H1 ;  /* 0x30000003ff467230 */ /* 0x000fe20000004100 */
[----:B------:R-:W-:Y:S01]  /*60a0*/  F2FP.F16.E5M2.UNPACK_B R3, R86.H1 ;  /* 0x00000056ff03723e */ /* 0x000fe200030004ff */
[--C-:B------:R-:W-:Y:S02]  /*60b0*/  HADD2.F32 R71, -RZ, R0.reuse.H0_H0 ;  /* 0x20000000ff477230 */ /* 0x100fe40000004100 */
[----:B------:R-:W-:Y:S02]  /*60c0*/  HADD2.F32 R72, -RZ, R0.H1_H1 ;  /* 0x30000000ff487230 */ /* 0x000fe40000004100 */
[----:B------:R-:W-:Y:S01]  /*60d0*/  FMUL R0, R47, R4 ;  /* 0x000000042f007220 */ /* 0x000fe20000400000 */
[--C-:B------:R-:W-:Y:S01]  /*60e0*/  HADD2.F32 R73, -RZ, R74.reuse.H0_H0 ;  /* 0x2000004aff497230 */ /* 0x100fe20000004100 */
[----:B------:R-:W-:Y:S01]  /*60f0*/  F2FP.F16.E5M2.UNPACK_B R4, R87 ;  /* 0x00000057ff04723e */ /* 0x000fe200020004ff */
[----:B------:R-:W-:Y:S02]  /*6100*/  HADD2.F32 R74, -RZ, R74.H1_H1 ;  /* 0x3000004aff4a7230 */ /* 0x000fe40000004100 */
[----:B------:R-:W-:Y:S01]  /*6110*/  FFMA R0, R49, R2, R0 ;  /* 0x0000000231007223 */ /* 0x000fe20000000000 */
[----:B------:R-:W-:Y:S01]  /*6120*/  FMUL R2, R47, R5 ;  /* 0x000000052f027220 */ /* 0x000fe20000400000 */
[--C-:B------:R-:W-:Y:S01]  /*6130*/  HADD2.F32 R75, -RZ, R3.reuse.H0_H0 ;  /* 0x20000003ff4b7230 */ /* 0x100fe20000004100 */
[----:B------:R-:W-:Y:S01]  /*6140*/  F2FP.F16.E5M2.UNPACK_B R5, R87.H1 ;  /* 0x00000057ff05723e */ /* 0x000fe200030004ff */
[----:B------:R-:W-:Y:S02]  /*6150*/  HADD2.F32 R76, -RZ, R3.H1_H1 ;  /* 0x30000003ff4c7230 */ /* 0x000fe40000004100 */
[----:B------:R-:W-:Y:S01]  /*6160*/  FFMA R2, R49, R50, R2 ;  /* 0x0000003231027223 */ /* 0x000fe20000000002 */
[--C-:B------:R-:W-:Y:S02]  /*6170*/  HADD2.F32 R50, -RZ, R4.reuse.H0_H0 ;  /* 0x20000004ff327230 */ /* 0x100fe40000004100 */
[C---:B------:R-:W-:Y:S01]  /*6180*/  FMUL R3, R47.reuse, R6 ;  /* 0x000000062f037220 */ /* 0x040fe20000400000 */
[--C-:B------:R-:W-:Y:S02]  /*6190*/  HADD2.F32 R77, -RZ, R5.reuse.H1_H1 ;  /* 0x30000005ff4d7230 */ /* 0x100fe40000004100 */
[C---:B------:R-:W-:Y:S01]  /*61a0*/  FMUL R6, R47.reuse, R11 ;  /* 0x0000000b2f067220 */ /* 0x040fe20000400000 */
[----:B------:R-:W-:Y:S01]  /*61b0*/  FMUL R11, R47, R16 ;  /* 0x000000102f0b7220 */ /* 0x000fe20000400000 */
[C---:B------:R-:W-:Y:S01]  /*61c0*/  FFMA R3, R49.reuse, R51, R3 ;  /* 0x0000003331037223 */ /* 0x040fe20000000003 */
[----:B------:R-:W-:Y:S01]  /*61d0*/  FFMA R7, R49, R52, R7 ;  /* 0x0000003431077223 */ /* 0x000fe20000000007 */
[----:B------:R-:W-:Y:S02]  /*61e0*/  HADD2.F32 R51, -RZ, R4.H1_H1 ;  /* 0x30000004ff337230 */ /* 0x000fe40000004100 */
[C---:B------:R-:W-:Y:S01]  /*61f0*/  FMUL R4, R47.reuse, R9 ;  /* 0x000000092f047220 */ /* 0x040fe20000400000 */
[----:B------:R-:W-:Y:S02]  /*6200*/  HADD2.F32 R52, -RZ, R5.H0_H0 ;  /* 0x20000005ff347230 */ /* 0x000fe40000004100 */
[----:B------:R-:W-:Y:S01]  /*6210*/  FMUL R16, R47, R21 ;  /* 0x000000152f107220 */ /* 0x000fe20000400000 */
[----:B------:R-:W-:Y:S01]  /*6220*/  F2FP.SATFINITE.E5M2.F32.PACK_AB_MERGE_C R78, R7, R3, RZ ;  /* 0x00000003074e723e */ /* 0x000fe200048060ff */
[C---:B------:R-:W-:Y:S01]  /*6230*/  FMUL R3, R47.reuse, R8 ;  /* 0x000000082f037220 */ /* 0x040fe20000400000 */
[C---:B------:R-:W-:Y:S01]  /*6240*/  FMUL R7, R47.reuse, R12 ;  /* 0x0000000c2f077220 */ /* 0x040fe20000400000 */
[C---:B------:R-:W-:Y:S01]  /*6250*/  FMUL R8, R47.reuse, R13 ;  /* 0x0000000d2f087220 */ /* 0x040fe20000400000 */
[----:B------:R-:W-:Y:S01]  /*6260*/  FMUL R12, R47, R17 ;  /* 0x000000112f0c7220 */ /* 0x000fe20000400000 */
[C---:B------:R-:W-:Y:S01]  /*6270*/  FFMA R3, R49.reuse, R53, R3 ;  /* 0x0000003531037223 */ /* 0x040fe20000000003 */
[----:B------:R-:W-:Y:S01]  /*6280*/  FFMA R4, R49, R54, R4 ;  /* 0x0000003631047223 */ /* 0x000fe20000000004 */
[C---:B------:R-:W-:Y:S01]  /*6290*/  FMUL R5, R47.reuse, R10 ;  /* 0x0000000a2f057220 */ /* 0x040fe20000400000 */
[C---:B------:R-:W-:Y:S01]  /*62a0*/  FMUL R9, R47.reuse, R14 ;  /* 0x0000000e2f097220 */ /* 0x040fe20000400000 */
[C---:B------:R-:W-:Y:S01]  /*62b0*/  FMUL R10, R47.reuse, R15 ;  /* 0x0000000f2f0a7220 */ /* 0x040fe20000400000 */
[----:B------:R-:W-:Y:S01]  /*62c0*/  FMUL R15, R47, R20 ;  /* 0x000000142f0f7220 */ /* 0x000fe20000400000 */
[C---:B------:R-:W-:Y:S01]  /*62d0*/  FFMA R5, R49.reuse, R55, R5 ;  /* 0x0000003731057223 */ /* 0x040fe20000000005 */
[C---:B------:R-:W-:Y:S01]  /*62e0*/  FFMA R6, R49.reuse, R56, R6 ;  /* 0x0000003831067223 */ /* 0x040fe20000000006 */
[C---:B------:R-:W-:Y:S01]  /*62f0*/  FFMA R7, R49.reuse, R57, R7 ;  /* 0x0000003931077223 */ /* 0x040fe20000000007 */
[C---:B------:R-:W-:Y:S01]  /*6300*/  FFMA R8, R49.reuse, R58, R8 ;  /* 0x0000003a31087223 */ /* 0x040fe20000000008 */
[--C-:B------:R-:W-:Y:S02]  /*6310*/  HADD2.F32 R63, -RZ, R64.reuse.H0_H0 ;  /* 0x20000040ff3f7230 */ /* 0x100fe40000004100 */
[C---:B------:R-:W-:Y:S01]  /*6320*/  FFMA R9, R49.reuse, R59, R9 ;  /* 0x0000003b31097223 */ /* 0x040fe20000000009 */
[----:B------:R-:W-:Y:S01]  /*6330*/  F2FP.SATFINITE.E5M2.F32.PACK_AB_MERGE_C R5, R6, R5, RZ ;  /* 0x000000050605723e */ /* 0x000fe200048060ff */
[C---:B------:R-:W-:Y:S01]  /*6340*/  FFMA R10, R49.reuse, R60, R10 ;  /* 0x0000003c310a7223 */ /* 0x040fe2000000000a */
[C---:B------:R-:W-:Y:S01]  /*6350*/  FFMA R11, R49.reuse, R61, R11 ;  /* 0x0000003d310b7223 */ /* 0x040fe2000000000b */
[----:B------:R-:W-:Y:S01]  /*6360*/  FFMA R12, R49, R62, R12 ;  /* 0x0000003e310c7223 */ /* 0x000fe2000000000c */
[C---:B------:R-:W-:Y:S01]  /*6370*/  FMUL R20, R47.reuse, R25 ;  /* 0x000000192f147220 */ /* 0x040fe20000400000 */
[C---:B------:R-:W-:Y:S01]  /*6380*/  FMUL R25, R47.reuse, R30 ;  /* 0x0000001e2f197220 */ /* 0x040fe20000400000 */
[C---:B------:R-:W-:Y:S01]  /*6390*/  FMUL R30, R47.reuse, R35 ;  /* 0x000000232f1e7220 */ /* 0x040fe20000400000 */
[----:B------:R-:W-:Y:S01]  /*63a0*/  F2FP.SATFINITE.E5M2.F32.PACK_AB_MERGE_C R9, R10, R9, RZ ;  /* 0x000000090a09723e */ /* 0x000fe200048060ff */
[----:B------:R-:W-:Y:S02]  /*63b0*/  HADD2.F32 R64, -RZ, R64.H1_H1 ;  /* 0x30000040ff407230 */ /* 0x000fe40000004100 */
[C---:B------:R-:W-:Y:S01]  /*63c0*/  FMUL R13, R47.reuse, R18 ;  /* 0x000000122f0d7220 */ /* 0x040fe20000400000 */
[C---:B------:R-:W-:Y:S01]  /*63d0*/  FMUL R14, R47.reuse, R19 ;  /* 0x000000132f0e7220 */ /* 0x040fe20000400000 */
[C---:B------:R-:W-:Y:S01]  /*63e0*/  FMUL R17, R47.reuse, R22 ;  /* 0x000000162f117220 */ /* 0x040fe20000400000 */
[----:B------:R-:W-:Y:S01]  /*63f0*/  FMUL R18, R47, R23 ;  /* 0x000000172f127220 */ /* 0x000fe20000400000 */
[C---:B------:R-:W-:Y:S01]  /*6400*/  FFMA R13, R49.reuse, R63, R13 ;  /* 0x0000003f310d7223 */ /* 0x040fe2000000000d */
[C---:B------:R-:W-:Y:S01]  /*6410*/  FFMA R14, R49.reuse, R64, R14 ;  /* 0x00000040310e7223 */ /* 0x040fe2000000000e */
[----:B------:R-:W-:Y:S01]  /*6420*/  FFMA R15, R49, R65, R15 ;  /* 0x00000041310f7223 */ /* 0x000fe2000000000f */
[----:B------:R-:W-:Y:S01]  /*6430*/  FMUL R19, R47, R24 ;  /* 0x000000182f137220 */ /* 0x000fe20000400000 */
[C---:B------:R-:W-:Y:S01]  /*6440*/  FFMA R16, R49.reuse, R66, R16 ;  /* 0x0000004231107223 */ /* 0x040fe20000000010 */
[----:B------:R-:W-:Y:S01]  /*6450*/  FFMA R17, R49, R67, R17 ;  /* 0x0000004331117223 */ /* 0x000fe20000000011 */
[----:B------:R-:W-:Y:S01]  /*6460*/  F2FP.SATFINITE.E5M2.F32.PACK_AB_MERGE_C R13, R14, R13, RZ ;  /* 0x0000000d0e0d723e */ /* 0x000fe200048060ff */
[C---:B------:R-:W-:Y:S01]  /*6470*/  FMUL R21, R47.reuse, R26 ;  /* 0x0000001a2f157220 */ /* 0x040fe20000400000 */
[----:B------:R-:W-:Y:S01]  /*6480*/  FMUL R22, R47, R27 ;  /* 0x0000001b2f167220 */ /* 0x000fe20000400000 */
[C---:B------:R-:W-:Y:S01]  /*6490*/  FFMA R18, R49.reuse, R68, R18 ;  /* 0x0000004431127223 */ /* 0x040fe20000000012 */
[----:B------:R-:W-:Y:S01]  /*64a0*/  FFMA R19, R49, R69, R19 ;  /* 0x0000004531137223 */ /* 0x000fe20000000013 */
[----:B------:R-:W-:Y:S01]  /*64b0*/  FMUL R23, R47, R28 ;  /* 0x0000001c2f177220 */ /* 0x000fe20000400000 */
[----:B------:R-:W-:Y:S01]  /*64c0*/  FFMA R20, R49, R70, R20 ;  /* 0x0000004631147223 */ /* 0x000fe20000000014 */
[----:B------:R-:W-:Y:S01]  /*64d0*/  FMUL R24, R47, R29 ;  /* 0x0000001d2f187220 */ /* 0x000fe20000400000 */
[C---:B------:R-:W-:Y:S01]  /*64e0*/  FFMA R21, R49.reuse, R71, R21 ;  /* 0x0000004731157223 */ /* 0x040fe20000000015 */
[----:B------:R-:W-:Y:S01]  /*64f0*/  FFMA R22, R49, R72, R22 ;  /* 0x0000004831167223 */ /* 0x000fe20000000016 */
[C---:B------:R-:W-:Y:S01]  /*6500*/  FMUL R26, R47.reuse, R31 ;  /* 0x0000001f2f1a7220 */ /* 0x040fe20000400000 */
[----:B------:R-:W-:Y:S01]  /*6510*/  FMUL R27, R47, R32 ;  /* 0x000000202f1b7220 */ /* 0x000fe20000400000 */
[----:B------:R-:W-:Y:S01]  /*6520*/  FFMA R23, R49, R73, R23 ;  /* 0x0000004931177223 */ /* 0x000fe20000000017 */
[----:B------:R-:W-:Y:S01]  /*6530*/  FMUL R28, R47, R33 ;  /* 0x000000212f1c7220 */ /* 0x000fe20000400000 */
[----:B------:R-:W-:Y:S01]  /*6540*/  FFMA R24, R49, R74, R24 ;  /* 0x0000004a31187223 */ /* 0x000fe20000000018 */
[----:B------:R-:W-:Y:S01]  /*6550*/  FMUL R29, R47, R34 ;  /* 0x000000222f1d7220 */ /* 0x000fe20000400000 */
[C---:B------:R-:W-:Y:S01]  /*6560*/  FFMA R25, R49.reuse, R75, R25 ;  /* 0x0000004b31197223 */ /* 0x040fe20000000019 */
[C---:B------:R-:W-:Y:S01]  /*6570*/  FFMA R26, R49.reuse, R76, R26 ;  /* 0x0000004c311a7223 */ /* 0x040fe2000000001a */
[C---:B------:R-:W-:Y:S01]  /*6580*/  FFMA R27, R49.reuse, R50, R27 ;  /* 0x00000032311b7223 */ /* 0x040fe2000000001b */
[C---:B------:R-:W-:Y:S01]  /*6590*/  FFMA R28, R49.reuse, R51, R28 ;  /* 0x00000033311c7223 */ /* 0x040fe2000000001c */
[----:B------:R-:W-:Y:S01]  /*65a0*/  F2FP.SATFINITE.E5M2.F32.PACK_AB_MERGE_C R17, R18, R17, RZ ;  /* 0x000000111211723e */ /* 0x000fe200048060ff */
[C---:B------:R-:W-:Y:S01]  /*65b0*/  FFMA R29, R49.reuse, R52, R29 ;  /* 0x00000034311d7223 */ /* 0x040fe2000000001d */
[----:B------:R-:W-:Y:S01]  /*65c0*/  F2FP.SATFINITE.E5M2.F32.PACK_AB_MERGE_C R21, R22, R21, RZ ;  /* 0x000000151615723e */ /* 0x000fe200048060ff */
[----:B------:R-:W-:Y:S01]  /*65d0*/  FFMA R30, R49, R77, R30 ;  /* 0x0000004d311e7223 */ /* 0x000fe2000000001e */
[----:B------:R-:W-:Y:S02]  /*65e0*/  F2FP.SATFINITE.E5M2.F32.PACK_AB_MERGE_C R32, R2, R0, R78 ;  /* 0x000000000220723e */ /* 0x000fe4000480604e */
[----:B------:R-:W-:Y:S02]  /*65f0*/  F2FP.SATFINITE.E5M2.F32.PACK_AB_MERGE_C R33, R4, R3, R5 ;  /* 0x000000030421723e */ /* 0x000fe40004806005 */
[----:B------:R-:W-:Y:S02]  /*6600*/  F2FP.SATFINITE.E5M2.F32.PACK_AB_MERGE_C R34, R8, R7, R9 ;  /* 0x000000070822723e */ /* 0x000fe40004806009 */
[----:B------:R-:W-:Y:S02]  /*6610*/  F2FP.SATFINITE.E5M2.F32.PACK_AB_MERGE_C R35, R12, R11, R13 ;  /* 0x0000000b0c23723e */ /* 0x000fe4000480600d */
[----:B------:R-:W-:Y:S02]  /*6620*/  F2FP.SATFINITE.E5M2.F32.PACK_AB_MERGE_C R16, R16, R15, R17 ;  /* 0x0000000f1010723e */ /* 0x000fe40004806011 */
[----:B------:R-:W-:Y:S01]  /*6630*/  F2FP.SATFINITE.E5M2.F32.PACK_AB_MERGE_C R17, R20, R19, R21 ;  /* 0x000000131411723e */ /* 0x000fe20004806015 */
[----:B------:R1:W-:Y:S01]  /*6640*/  STS.128 [R100+UR49+0x4200], R32 ;  /* 0x0042002064007988 */ /* 0x0003e20008000c31 */
[----:B------:R-:W-:Y:S02]  /*6650*/  F2FP.SATFINITE.E5M2.F32.PACK_AB_MERGE_C R18, R26, R25, RZ ;  /* 0x000000191a12723e */ /* 0x000fe400048060ff */
[----:B------:R-:W-:Y:S02]  /*6660*/  F2FP.SATFINITE.E5M2.F32.PACK_AB_MERGE_C R19, R30, R29, RZ ;  /* 0x0000001d1e13723e */ /* 0x000fe400048060ff */
[----:B------:R-:W-:Y:S02]  /*6670*/  F2FP.SATFINITE.E5M2.F32.PACK_AB_MERGE_C R18, R24, R23, R18 ;  /* 0x000000171812723e */ /* 0x000fe40004806012 */
[----:B------:R-:W-:Y:S02]  /*6680*/  F2FP.SATFINITE.E5M2.F32.PACK_AB_MERGE_C R19, R28, R27, R19 ;  /* 0x0000001b1c13723e */ /* 0x000fe40004806013 */
[----:B------:R-:W-:Y:S02]  /*6690*/  LEA R0, R105, UR49, 0x3 ;  /* 0x0000003169007c11 */ /* 0x000fe4000f8e18ff */
[----:B------:R-:W-:Y:S01]  /*66a0*/  @P6 SHF.L.U32 R2, R104, 0x1f, RZ ;  /* 0x0000001f68026819 */ /* 0x000fe200000006ff */
[----:B------:R1:W-:Y:S01]  /*66b0*/  STS.128 [R114+0x4210], R16 ;  /* 0x0042101072007388 */ /* 0x0003e20000000c00 */
[----:B------:R-:W-:Y:S01]  /*66c0*/  @!PT LDS RZ, [RZ] ;  /* 0x00000000fffff984 */ /* 0x000fe20000000800 */
[----:B------:R-:W-:Y:S01]  /*66d0*/  @!PT LDS RZ, [RZ] ;  /* 0x00000000fffff984 */ /* 0x000fe20000000800 */
[----:B------:R-:W-:Y:S01]  /*66e0*/  @!PT LDS RZ, [RZ] ;  /* 0x00000000fffff984 */ /* 0x000fe20000000800 */
[----:B------:R-:W-:Y:S01]  /*66f0*/  @!PT LDS RZ, [RZ] ;  /* 0x00000000fffff984 */ /* 0x000fe20000000800 */
[----:B------:R2:W-:Y:S07]  /*6700*/  MEMBAR.ALL.CTA ;  /* 0x0000000000007992 */ /* 0x0005ee0000008000 */
[----:B--2---:R-:W2:Y:S02]  /*6710*/  FENCE.VIEW.ASYNC.S ;  /* 0x00000000000073c6 */ /* 0x004ea40000000000 */
[----:B--2---:R-:W-:Y:S06]  /*6720*/  BAR.SYNC.DEFER_BLOCKING 0x1, 0x80 ;  /* 0x0042000000007b1d */ /* 0x004fec0000010000 */
[----:B------:R-:W-:Y:S05]  /*6730*/  @P0 BRA `(.L_x_100) ;  /* 0x0000000000280947 */ /* 0x000fea0003800000 */
[----:B------:R-:W-:Y:S02]  /*6740*/  UIADD3 UR4, UPT, UPT, UR49, 0x4200, URZ ;  /* 0x0000420031047890 */ /* 0x000fe4000fffe0ff */
[----:B------:R-:W-:Y:S01]  /*6750*/  UIADD3 UR6, UP0, UPT, UR52, 0x680, URZ ;  /* 0x0000068034067890 */ /* 0x000fe2000ff1e0ff */
[----:B------:R-:W-:Y:S03]  /*6760*/  UMOV UR43, UR36 ;  /* 0x00000024002b7c82 */ /* 0x000fe60008000000 */
[----:B------:R-:W-:Y:S01]  /*6770*/  MOV R109, UR4 ;  /* 0x00000004006d7c02 */ /* 0x000fe20008000f00 */
[----:B------:R-:W-:Y:S03]  /*6780*/  UIADD3.X UR7, UPT, UPT, URZ, UR53, URZ, UP0, !UPT ;  /* 0x00000035ff077290 */ /* 0x000fe600087fe4ff */
[----:B------:R-:W-:Y:S11]  /*6790*/  R2UR UR40, R109 ;  /* 0x000000006d2872ca */ /* 0x000ff600000e0000 */
[----:B------:R-:W-:Y:S02]  /*67a0*/  @!UPT UIADD3 URZ, UPT, UPT, URZ, URZ, URZ ;  /* 0x000000fffffff290 */ /* 0x000fe4000fffe0ff */
[----:B------:R2:W-:Y:S01]  /*67b0*/  UTMASTG.3D [UR40], [UR6] ;  /* 0x00000028060073b5 */ /* 0x0005e20008010000 */
[----:B------:R0:W-:Y:S01]  /*67c0*/  UTMACMDFLUSH ;  /* 0x00000000000079b7 */ /* 0x0001e20000000000 */
[----:B--2---:R-:W-:Y:S04]  /*67d0*/  DEPBAR.LE SB0, 0x1 ;  /* 0x000080400000791a */ /* 0x004fe80000000000 */
.L_x_100:
[----:B------:R-:W-:Y:S05]  /*67e0*/  BSYNC.RECONVERGENT B0 ;  /* 0x0000000000007941 */ /* 0x000fea0003800200 */
.L_x_99:
[----:B------:R-:W-:Y:S06]  /*67f0*/  BAR.SYNC.DEFER_BLOCKING 0x1, 0x80 ;  /* 0x0042000000007b1d */ /* 0x000fec0000010000 */
[----:B------:R-:W2:Y:S01]  /*6800*/  @P6 SYNCS.PHASECHK.TRANS64.TRYWAIT P0, [R0+URZ+0x50], R2 ;  /* 0x00005002000065a7 */ /* 0x000ea200080011ff */
[----:B------:R-:W-:Y:S01]  /*6810*/  BSSY B1, `(.L_x_101) ;  /* 0x0000021000017945 */ /* 0x000fe20003800000 */
[----:B--2---:R-:W-:Y:S03]  /*6820*/  @P6 SEL R115, RZ, 0x1, !P0 ;  /* 0x00000001ff736807 */ /* 0x004fe60004000000 */
[----:B------:R-:W-:Y:S05]  /*6830*/  @!P6 BRA `(.L_x_102) ;  /* 0x000000000078e947 */ /* 0x000fea0003800000 */
[----:B------:R-:W-:Y:S01]  /*6840*/  ISETP.NE.AND P1, PT, R116, RZ, PT ;  /* 0x000000ff7400720c */ /* 0x000fe20003f25270 */
[----:B------:R-:W-:Y:S01]  /*6850*/  BSSY B0, `(.L_x_103) ;  /* 0x0000009000007945 */ /* 0x000fe20003800000 */
[----:B------:R-:W-:Y:S11]  /*6860*/  ISETP.NE.AND P0, PT, R115, RZ, PT ;  /* 0x000000ff7300720c */ /* 0x000ff60003f05270 */
[----:B------:R-:W-:Y:S05]  /*6870*/  @P1 IMAD R2, R105, 0x1000, R100 ;  /* 0x0000100069021824 */ /* 0x000fea00078e0264 */
[----:B------:R-:W-:Y:S05]  /*6880*/  @P1 IADD3 R4, PT, PT, R2, UR49, RZ ;  /* 0x0000003102041c10 */ /* 0x000fea000fffe0ff */
[----:B------:R-:W-:Y:S01]  /*6890*/  @P1 IMAD.IADD R4, R4, 0x1, R117 ;  /* 0x0000000104041824 */ /* 0x000fe200078e0275 */
[----:B------:R-:W-:Y:S06]  /*68a0*/  @P0 BRA `(.L_x_104) ;  /* 0x00000000000c0947 */ /* 0x000fec0003800000 */
[----:B------:R-:W-:Y:S04]  /*68b0*/  SHF.L.U32 R3, R104, 0x1f, RZ ;  /* 0x0000001f68037819 */ /* 0x000fe800000006ff */
[----:B------:R-:W2:Y:S02]  /*68c0*/  SYNCS.PHASECHK.TRANS64.TRYWAIT P0, [R0+URZ+0x50], R3 ;  /* 0x00005003000075a7 */ /* 0x000ea400080011ff */
[----:B--2---:R-:W-:Y:S05]  /*68d0*/  @!P0 BRA `(.L_x_105) ;  /* 0x0000003000e48947 */ /* 0x004fea0003800000 */
.L_x_104:
[----:B------:R-:W-:Y:S05]  /*68e0*/  BSYNC B0 ;  /* 0x0000000000007941 */ /* 0x000fea0003800000 */
.L_x_103:
[----:B------:R-:W-:Y:S01]  /*68f0*/  ISETP.NE.AND P0, PT, R116, RZ, PT ;  /* 0x000000ff7400720c */ /* 0x000fe20003f05270 */
[----:B------:R-:W-:Y:S11]  /*6900*/  VIADD R105, R105, 0x1 ;  /* 0x0000000169697836 */ /* 0x000ff60000000000 */
[----:B------:R-:W-:Y:S01]  /*6910*/  @!UPT UIADD3 URZ, UPT, UPT, URZ, URZ, URZ ;  /* 0x000000fffffff290 */ /* 0x000fe2000fffe0ff */
[----:B------:R3:W4:Y:S04]  /*6920*/  @P0 LDS.128 R80, [R2+UR49+0x200] ;  /* 0x0002003102500984 */ /* 0x0007280008000c00 */
[----:B------:R1:W1:Y:S01]  /*6930*/  @P0 LDS.128 R84, [R4+0x210] ;  /* 0x0002100004540984 */ /* 0x0002620000000c00 */
        /* <DEDUP_REMOVED lines=8> */
[----:B---3--:R-:W-:Y:S02]  /*69c0*/  VIADD R2, R0, 0x70 ;  /* 0x0000007000027836 */ /* 0x008fe40000000000 */
[----:B--2---:R-:W-:Y:S05]  /*69d0*/  IMAD.U32 R0, RZ, RZ, UR37 ;  /* 0x00000025ff007e24 */ /* 0x004fea000f8e00ff */
[----:B------:R-:W-:Y:S04]  /*69e0*/  PRMT R0, R0, 0x654, R2 ;  /* 0x0000065400007816 */ /* 0x000fe80000000002 */
[----:B-----5:R2:W-:Y:S02]  /*69f0*/  SYNCS.ARRIVE.TRANS64.RED.A1T0 RZ, [R0+URZ], RZ ;  /* 0x000000ff00ff79a7 */ /* 0x0205e400081004ff */
[----:B--2---:R-:W-:Y:S04]  /*6a00*/  SEL R0, RZ, 0x1, P0 ;  /* 0x00000001ff007807 */ /* 0x004fe80000000000 */
[----:B-1--4-:R-:W-:Y:S02]  /*6a10*/  LOP3.LUT R104, R104, R0, RZ, 0x3c, !PT ;  /* 0x0000000068687212 */ /* 0x012fe400078e3cff */
.L_x_102:
[----:B------:R-:W-:Y:S05]  /*6a20*/  BSYNC B1 ;  /* 0x0000000000017941 */ /* 0x000fea0003800000 */
.L_x_101:
[----:B------:R-:W-:Y:S05]  /*6a30*/  VIADD R0, R48, 0x40 ;  /* 0x0000004030007836 */ /* 0x000fea0000000000 */
[----:B------:R-:W-:Y:S04]  /*6a40*/  SHF.R.U32.HI R0, RZ, 0x15, R0 ;  /* 0x00000015ff007819 */ /* 0x000fe80000011600 */
[----:B------:R-:W-:Y:S11]  /*6a50*/  LOP3.LUT P0, RZ, R0, 0x3, R101, 0x48, !PT ;  /* 0x0000000300ff7812 */ /* 0x000ff60007804865 */
[----:B------:R-:W-:Y:S02]  /*6a60*/  @!UPT UIADD3 URZ, UPT, UPT, URZ, URZ, URZ ;  /* 0x000000fffffff290 */ /* 0x000fe4000fffe0ff */
[----:B------:R-:W-:Y:S05]  /*6a70*/  @!P0 BRA `(.L_x_106) ;  /* 0x0000000000408947 */ /* 0x000fea0003800000 */
[----:B------:R-:W2:Y:S01]  /*6a80*/  LDCU.64 UR8, c[0x4][0x78] ;  /* 0x01000f00ff0877ac */ /* 0x000ea20008000a00 */
[----:B------:R-:W-:Y:S01]  /*6a90*/  MOV R3, 0x0 ;  /* 0x0000000000037802 */ /* 0x000fe20000000f00 */
[----:B------:R-:W-:Y:S02]  /*6aa0*/  HFMA2 R12, -RZ, RZ, 0, 5.9604644775390625e-08 ;  /* 0x00000001ff0c7431 */ /* 0x000fe400000001ff */
[----:B------:R-:W-:Y:S02]  /*6ab0*/  IMAD.MOV.U32 R8, RZ, RZ, 0x192 ;  /* 0x00000192ff087424 */ /* 0x000fe400078e00ff */
[----:B------:R-:W-:Y:S01]  /*6ac0*/  IMAD.MOV.U32 R13, RZ, RZ, RZ ;  /* 0x000000ffff0d7224 */ /* 0x000fe200078e00ff */
[----:B------:R-:W3:Y:S01]  /*6ad0*/  LDCU.64 UR6, c[0x4][0x80] ;  /* 0x01001000ff0677ac */ /* 0x000ee20008000a00 */
[----:B------:R-:W4:Y:S01]  /*6ae0*/  LDC.64 R2, c[0x4][R3] ;  /* 0x0100000003027b82 */ /* 0x000f220000000a00 */
[----:B------:R-:W5:Y:S01]  /*6af0*/  LDCU.64 UR4, c[0x4][0x18] ;  /* 0x01000300ff0477ac */ /* 0x000f620008000a00 */
[----:B--2---:R-:W-:Y:S01]  /*6b00*/  MOV R5, UR9 ;  /* 0x0000000900057c02 */ /* 0x004fe20008000f00 */
[----:B------:R-:W-:Y:S01]  /*6b10*/  IMAD.U32 R4, RZ, RZ, UR8 ;  /* 0x00000008ff047e24 */ /* 0x000fe2000f8e00ff */
[----:B---3--:R-:W-:Y:S01]  /*6b20*/  MOV R7, UR7 ;  /* 0x0000000700077c02 */ /* 0x008fe20008000f00 */
[----:B------:R-:W-:Y:S01]  /*6b30*/  IMAD.U32 R6, RZ, RZ, UR6 ;  /* 0x00000006ff067e24 */ /* 0x000fe2000f8e00ff */
[----:B-----5:R-:W-:Y:S01]  /*6b40*/  MOV R11, UR5 ;  /* 0x00000005000b7c02 */ /* 0x020fe20008000f00 */
[----:B------:R-:W-:Y:S02]  /*6b50*/  IMAD.U32 R10, RZ, RZ, UR4 ;  /* 0x00000004ff0a7e24 */ /* 0x000fe4000f8e00ff */
[----:B------:R-:W-:Y:S07]  /*6b60*/  LEPC R20, `(.L_x_106) ;  /* 0x000000001014794e */ /* 0x000fee0000000000 */
[----:B-1--4-:R-:W-:Y:S05]  /*6b70*/  CALL.ABS.NOINC R2 ;  /* 0x0000000002007343 */ /* 0x012fea0003c00000 */
.L_x_106:
[-C--:B------:R-:W-:Y:S01]  /*6b80*/  F2FP.F16.E5M2.UNPACK_B R0, R81.reuse ;  /* 0x00000051ff00723e */ /* 0x080fe200020004ff */
[----:B------:R-:W-:Y:S05]  /*6b90*/  WARPSYNC.ALL ;  /* 0x0000000000007948 */ /* 0x000fea0003800000 */
[----:B------:R-:W-:Y:S01]  /*6ba0*/  R2UR UR4, R48 ;  /* 0x00000000300472ca */ /* 0x000fe200000e0000 */
[--C-:B------:R-:W-:Y:S01]  /*6bb0*/  HADD2.F32 R54, -RZ, R0.reuse.H0_H0 ;  /* 0x20000000ff367230 */ /* 0x100fe20000004100 */
[-C--:B------:R-:W-:Y:S01]  /*6bc0*/  F2FP.F16.E5M2.UNPACK_B R2, R80.reuse.H1 ;  /* 0x00000050ff02723e */ /* 0x080fe200030004ff */
[----:B------:R-:W-:Y:S01]  /*6bd0*/  HADD2.F32 R55, -RZ, R0.H1_H1 ;  /* 0x30000000ff377230 */ /* 0x000fe20000004100 */
[----:B------:R-:W-:Y:S01]  /*6be0*/  F2FP.F16.E5M2.UNPACK_B R0, R81.H1 ;  /* 0x00000051ff00723e */ /* 0x000fe200030004ff */
[----:B------:R-:W-:Y:S01]  /*6bf0*/  BSSY.RECONVERGENT B0, `(.L_x_107) ;  /* 0x0000095000007945 */ /* 0x000fe20003800200 */
[----:B------:R-:W-:Y:S01]  /*6c00*/  F2FP.F16.E5M2.UNPACK_B R3, R80 ;  /* 0x00000050ff03723e */ /* 0x000fe200020004ff */
[----:B------:R-:W-:Y:S01]  /*6c10*/  HADD2.F32 R52, -RZ, R2.H0_H0 ;  /* 0x20000002ff347230 */ /* 0x000fe20000004100 */
[----:B------:R-:W-:Y:S01]  /*6c20*/  ISETP.NE.AND P0, PT, R110, RZ, PT ;  /* 0x000000ff6e00720c */ /* 0x000fe20003f05270 */
[--C-:B------:R-:W-:Y:S01]  /*6c30*/  HADD2.F32 R56, -RZ, R0.reuse.H0_H0 ;  /* 0x20000000ff387230 */ /* 0x100fe20000004100 */
[----:B------:R-:W-:Y:S01]  /*6c40*/  ISETP.NE.AND P6, PT, R118, RZ, PT ;  /* 0x000000ff7600720c */ /* 0x000fe20003fc5270 */
[----:B------:R-:W-:Y:S01]  /*6c50*/  HADD2.F32 R57, -RZ, R0.H1_H1 ;  /* 0x30000000ff397230 */ /* 0x000fe20000004100 */
[-C--:B------:R-:W-:Y:S01]  /*6c60*/  F2FP.F16.E5M2.UNPACK_B R0, R83.reuse ;  /* 0x00000053ff00723e */ /* 0x080fe200020004ff */
[----:B-1----:R-:W-:Y:S01]  /*6c70*/  LDTM.16dp32bit_t0_t15.x32 R4, tmem[UR4+0x40] ;  /* 0x00004004000479ee */ /* 0x002fe20008a80000 */
[----:B------:R-:W1:Y:S01]  /*6c80*/  LDTM.16dp32bit_t16_t31.x32 R4, tmem[UR4+0x60] ;  /* 0x00006004000479ee */ /* 0x000e620008aa0000 */
[----:B------:R-:W-:Y:S01]  /*6c90*/  HADD2.F32 R53, -RZ, R2.H1_H1 ;  /* 0x30000002ff357230 */ /* 0x000fe20000004100 */
[----:B------:R-:W-:Y:S01]  /*6ca0*/  F2FP.F16.E5M2.UNPACK_B R2, R82.H1 ;  /* 0x00000052ff02723e */ /* 0x000fe200030004ff */
[--C-:B------:R-:W-:Y:S02]  /*6cb0*/  HADD2.F32 R50, -RZ, R3.reuse.H0_H0 ;  /* 0x20000003ff327230 */ /* 0x100fe40000004100 */
[--C-:B------:R-:W-:Y:S02]  /*6cc0*/  HADD2.F32 R62, -RZ, R0.reuse.H0_H0 ;  /* 0x20000000ff3e7230 */ /* 0x100fe40000004100 */
[----:B------:R-:W-:Y:S01]  /*6cd0*/  HADD2.F32 R63, -RZ, R0.H1_H1 ;  /* 0x30000000ff3f7230 */ /* 0x000fe20000004100 */
[----:B------:R-:W-:Y:S01]  /*6ce0*/  F2FP.F16.E5M2.UNPACK_B R0, R84.H1 ;  /* 0x00000054ff00723e */ /* 0x000fe200030004ff */
[--C-:B------:R-:W-:Y:S02]  /*6cf0*/  HADD2.F32 R60, -RZ, R2.reuse.H0_H0 ;  /* 0x20000002ff3c7230 */ /* 0x100fe40000004100 */
[----:B------:R-:W-:Y:S01]  /*6d00*/  HADD2.F32 R61, -RZ, R2.H1_H1 ;  /* 0x30000002ff3d7230 */ /* 0x000fe20000004100 */
[----:B------:R-:W-:Y:S01]  /*6d10*/  F2FP.F16.E5M2.UNPACK_B R2, R83.H1 ;  /* 0x00000053ff02723e */ /* 0x000fe200030004ff */
[----:B------:R-:W-:Y:S01]  /*6d20*/  HADD2.F32 R51, -RZ, R3.H1_H1 ;  /* 0x30000003ff337230 */ /* 0x000fe20000004100 */
[----:B------:R-:W-:Y:S01]  /*6d30*/  F2FP.F16.E5M2.UNPACK_B R3, R82 ;  /* 0x00000052ff03723e */ /* 0x000fe200020004ff */
[--C-:B------:R-:W-:Y:S02]  /*6d40*/  HADD2.F32 R68, -RZ, R0.reuse.H0_H0 ;  /* 0x20000000ff447230 */ /* 0x100fe40000004100 */
[----:B------:R-:W-:Y:S01]  /*6d50*/  HADD2.F32 R69, -RZ, R0.H1_H1 ;  /* 0x30000000ff457230 */ /* 0x000fe20000004100 */
[-C--:B------:R-:W-:Y:S01]  /*6d60*/  F2FP.F16.E5M2.UNPACK_B R0, R85.reuse.H1 ;  /* 0x00000055ff00723e */ /* 0x080fe200030004ff */
[--C-:B------:R-:W-:Y:S02]  /*6d70*/  HADD2.F32 R64, -RZ, R2.reuse.H0_H0 ;  /* 0x20000002ff407230 */ /* 0x100fe40000004100 */
[----:B------:R-:W-:Y:S01]  /*6d80*/  HADD2.F32 R65, -RZ, R2.H1_H1 ;  /* 0x30000002ff417230 */ /* 0x000fe20000004100 */
[----:B------:R-:W-:Y:S01]  /*6d90*/  F2FP.F16.E5M2.UNPACK_B R2, R85 ;  /* 0x00000055ff02723e */ /* 0x000fe200020004ff */
[--C-:B------:R-:W-:Y:S02]  /*6da0*/  HADD2.F32 R58, -RZ, R3.reuse.H0_H0 ;  /* 0x20000003ff3a7230 */ /* 0x100fe40000004100 */
[C---:B-1----:R-:W-:Y:S01]  /*6db0*/  FMUL R7, R47.reuse, R7 ;  /* 0x000000072f077220 */ /* 0x042fe20000400000 */
[----:B------:R-:W-:Y:S01]  /*6dc0*/  HADD2.F32 R59, -RZ, R3.H1_H1 ;  /* 0x30000003ff3b7230 */ /* 0x000fe20000004100 */
[----:B------:R-:W-:Y:S01]  /*6dd0*/  F2FP.F16.E5M2.UNPACK_B R3, R84 ;  /* 0x00000054ff03723e */ /* 0x000fe200020004ff */
[--C-:B------:R-:W-:Y:S02]  /*6de0*/  HADD2.F32 R72, -RZ, R0.reuse.H0_H0 ;  /* 0x20000000ff487230 */ /* 0x100fe40000004100 */
[C---:B------:R-:W-:Y:S01]  /*6df0*/  FMUL R11, R47.reuse, R11 ;  /* 0x0000000b2f0b7220 */ /* 0x040fe20000400000 */
[----:B------:R-:W-:Y:S01]  /*6e00*/  HADD2.F32 R73, -RZ, R0.H1_H1 ;  /* 0x30000000ff497230 */ /* 0x000fe20000004100 */
[----:B------:R-:W-:Y:S01]  /*6e10*/  F2FP.F16.E5M2.UNPACK_B R0, R87 ;  /* 0x00000057ff00723e */ /* 0x000fe200020004ff */
[--C-:B------:R-:W-:Y:S02]  /*6e20*/  HADD2.F32 R70, -RZ, R2.reuse.H0_H0 ;  /* 0x20000002ff467230 */ /* 0x100fe40000004100 */
[C---:B------:R-:W-:Y:S01]  /*6e30*/  FMUL R15, R47.reuse, R15 ;  /* 0x0000000f2f0f7220 */ /* 0x040fe20000400000 */
[----:B------:R-:W-:Y:S01]  /*6e40*/  HADD2.F32 R71, -RZ, R2.H1_H1 ;  /* 0x30000002ff477230 */ /* 0x000fe20000004100 */
[-C--:B------:R-:W-:Y:S01]  /*6e50*/  F2FP.F16.E5M2.UNPACK_B R2, R86.reuse.H1 ;  /* 0x00000056ff02723e */ /* 0x080fe200030004ff */
[--C-:B------:R-:W-:Y:S02]  /*6e60*/  HADD2.F32 R66, -RZ, R3.reuse.H0_H0 ;  /* 0x20000003ff427230 */ /* 0x100fe40000004100 */
[----:B------:R-:W-:Y:S01]  /*6e70*/  HADD2.F32 R67, -RZ, R3.H1_H1 ;  /* 0x30000003ff437230 */ /* 0x000fe20000004100 */
[----:B------:R-:W-:Y:S01]  /*6e80*/  F2FP.F16.E5M2.UNPACK_B R3, R86 ;  /* 0x00000056ff03723e */ /* 0x000fe200020004ff */
[--C-:B------:R-:W-:Y:S02]  /*6e90*/  HADD2.F32 R78, -RZ, R0.reuse.H0_H0 ;  /* 0x20000000ff4e7230 */ /* 0x100fe40000004100 */
[----:B------:R-:W-:Y:S02]  /*6ea0*/  HADD2.F32 R79, -RZ, R0.H1_H1 ;  /* 0x30000000ff4f7230 */ /* 0x000fe40000004100 */
[C---:B------:R-:W-:Y:S01]  /*6eb0*/  FMUL R0, R47.reuse, R4 ;  /* 0x000000042f007220 */ /* 0x040fe20000400000 */
[--C-:B------:R-:W-:Y:S02]  /*6ec0*/  HADD2.F32 R76, -RZ, R2.reuse.H0_H0 ;  /* 0x20000002ff4c7230 */ /* 0x100fe40000004100 */
[----:B------:R-:W-:Y:S01]  /*6ed0*/  FMUL R4, R47, R8 ;  /* 0x000000082f047220 */ /* 0x000fe20000400000 */
[----:B------:R-:W-:Y:S02]  /*6ee0*/  HADD2.F32 R77, -RZ, R2.H1_H1 ;  /* 0x30000002ff4d7230 */ /* 0x000fe40000004100 */
[----:B------:R-:W-:Y:S01]  /*6ef0*/  FFMA R0, R49, R50, R0 ;  /* 0x0000003231007223 */ /* 0x000fe20000000000 */
[--C-:B------:R-:W-:Y:S02]  /*6f00*/  HADD2.F32 R74, -RZ, R3.reuse.H0_H0 ;  /* 0x20000003ff4a7230 */ /* 0x100fe40000004100 */
[C---:B------:R-:W-:Y:S01]  /*6f10*/  FMUL R2, R47.reuse, R5 ;  /* 0x000000052f027220 */ /* 0x040fe20000400000 */
[----:B------:R-:W-:Y:S02]  /*6f20*/  HADD2.F32 R75, -RZ, R3.H1_H1 ;  /* 0x30000003ff4b7230 */ /* 0x000fe40000004100 */
[C---:B------:R-:W-:Y:S01]  /*6f30*/  FMUL R5, R47.reuse, R9 ;  /* 0x000000092f057220 */ /* 0x040fe20000400000 */
[----:B------:R-:W-:Y:S01]  /*6f40*/  FMUL R8, R47, R12 ;  /* 0x0000000c2f087220 */ /* 0x000fe20000400000 */
[----:B------:R-:W-:Y:S01]  /*6f50*/  FFMA R2, R49, R51, R2 ;  /* 0x0000003331027223 */ /* 0x000fe20000000002 */
[C---:B------:R-:W-:Y:S01]  /*6f60*/  FMUL R9, R47.reuse, R13 ;  /* 0x0000000d2f097220 */ /* 0x040fe20000400000 */
[C---:B------:R-:W-:Y:S01]  /*6f70*/  FMUL R12, R47.reuse, R21 ;  /* 0x000000152f0c7220 */ /* 0x040fe20000400000 */
[C---:B------:R-:W-:Y:S01]  /*6f80*/  FMUL R21, R47.reuse, R30 ;  /* 0x0000001e2f157220 */ /* 0x040fe20000400000 */
[C---:B------:R-:W-:Y:S01]  /*6f90*/  FMUL R13, R47.reuse, R22 ;  /* 0x000000162f0d7220 */ /* 0x040fe20000400000 */
[C---:B------:R-:W-:Y:S01]  /*6fa0*/  FMUL R22, R47.reuse, R31 ;  /* 0x0000001f2f167220 */ /* 0x040fe20000400000 */
        /* <DEDUP_REMOVED lines=8> */
[C---:B------:R-:W-:Y:S01]  /*7030*/  FFMA R6, R49.reuse, R56, R6 ;  /* 0x0000003831067223 */ /* 0x040fe20000000006 */
[C---:B------:R-:W-:Y:S01]  /*7040*/  FFMA R11, R49.reuse, R57, R11 ;  /* 0x00000039310b7223 */ /* 0x040fe2000000000b */
[C---:B------:R-:W-:Y:S01]  /*7050*/  FFMA R8, R49.reuse, R58, R8 ;  /* 0x0000003a31087223 */ /* 0x040fe20000000008 */
[----:B------:R-:W-:Y:S01]  /*7060*/  FFMA R9, R49, R59, R9 ;  /* 0x0000003b31097223 */ /* 0x000fe20000000009 */
[----:B------:R-:W-:Y:S01]  /*7070*/  F2FP.SATFINITE.E5M2.F32.PACK_AB_MERGE_C R52, R7, R3, RZ ;  /* 0x000000030734723e */ /* 0x000fe200048060ff */
[----:B------:R-:W-:Y:S01]  /*7080*/  FFMA R10, R49, R60, R10 ;  /* 0x0000003c310a7223 */ /* 0x000fe2000000000a */
[----:B------:R-:W-:Y:S01]  /*7090*/  F2FP.SATFINITE.E5M2.F32.PACK_AB_MERGE_C R53, R11, R6, RZ ;  /* 0x000000060b35723e */ /* 0x000fe200048060ff */
[----:B------:R-:W-:Y:S01]  /*70a0*/  FFMA R15, R49, R61, R15 ;  /* 0x0000003d310f7223 */ /* 0x000fe2000000000f */
[C---:B------:R-:W-:Y:S01]  /*70b0*/  FMUL R3, R47.reuse, R16 ;  /* 0x000000102f037220 */ /* 0x040fe20000400000 */
[C---:B------:R-:W-:Y:S01]  /*70c0*/  FMUL R6, R47.reuse, R17 ;  /* 0x000000112f067220 */ /* 0x040fe20000400000 */
[----:B------:R-:W-:Y:S01]  /*70d0*/  F2FP.F16.E5M2.UNPACK_B R51, R87.H1 ;  /* 0x00000057ff33723e */ /* 0x000fe200030004ff */
[----:B------:R-:W-:Y:S01]  /*70e0*/  FMUL R11, R47, R20 ;  /* 0x000000142f0b7220 */ /* 0x000fe20000400000 */
[----:B------:R-:W-:Y:S01]  /*70f0*/  F2FP.SATFINITE.E5M2.F32.PACK_AB_MERGE_C R54, R15, R10, RZ ;  /* 0x0000000a0f36723e */ /* 0x000fe200048060ff */
[C---:B------:R-:W-:Y:S01]  /*7100*/  FFMA R3, R49.reuse, R62, R3 ;  /* 0x0000003e31037223 */ /* 0x040fe20000000003 */
[----:B------:R-:W-:Y:S01]  /*7110*/  FFMA R6, R49, R63, R6 ;  /* 0x0000003f31067223 */ /* 0x000fe20000000006 */
[----:B------:R-:W-:Y:S01]  /*7120*/  FMUL R20, R47, R29 ;  /* 0x0000001d2f147220 */ /* 0x000fe20000400000 */
[----:B------:R-:W-:Y:S01]  /*7130*/  F2FP.SATFINITE.E5M2.F32.PACK_AB_MERGE_C R29, R5, R4, R53 ;  /* 0x00000004051d723e */ /* 0x000fe20004806035 */
[----:B------:R-:W-:Y:S01]  /*7140*/  FMUL R10, R47, R19 ;  /* 0x000000132f0a7220 */ /* 0x000fe20000400000 */
[----:B------:R-:W-:Y:S01]  /*7150*/  F2FP.SATFINITE.E5M2.F32.PACK_AB_MERGE_C R30, R9, R8, R54 ;  /* 0x00000008091e723e */ /* 0x000fe20004806036 */
        /* <DEDUP_REMOVED lines=10> */
[----:B------:R-:W-:Y:S01]  /*7200*/  FFMA R14, R49, R69, R14 ;  /* 0x00000045310e7223 */ /* 0x000fe2000000000e */
[----:B------:R-:W-:Y:S01]  /*7210*/  FMUL R18, R47, R27 ;  /* 0x0000001b2f127220 */ /* 0x000fe20000400000 */
[C---:B------:R-:W-:Y:S01]  /*7220*/  FFMA R15, R49.reuse, R70, R15 ;  /* 0x00000046310f7223 */ /* 0x040fe2000000000f */
[C---:B------:R-:W-:Y:S01]  /*7230*/  FFMA R16, R49.reuse, R71, R16 ;  /* 0x0000004731107223 */ /* 0x040fe20000000010 */
[C---:B------:R-:W-:Y:S01]  /*7240*/  FFMA R17, R49.reuse, R72, R17 ;  /* 0x0000004831117223 */ /* 0x040fe20000000011 */
[C---:B------:R-:W-:Y:S01]  /*7250*/  FFMA R18, R49.reuse, R73, R18 ;  /* 0x0000004931127223 */ /* 0x040fe20000000012 */
[----:B------:R-:W-:Y:S01]  /*7260*/  FFMA R19, R49, R74, R19 ;  /* 0x0000004a31137223 */ /* 0x000fe20000000013 */
[----:B------:R-:W-:Y:S01]  /*7270*/  FMUL R23, R47, R32 ;  /* 0x000000202f177220 */ /* 0x000fe20000400000 */
[----:B------:R-:W-:Y:S01]  /*7280*/  FFMA R20, R49, R75, R20 ;  /* 0x0000004b31147223 */ /* 0x000fe20000000014 */
[----:B------:R-:W-:Y:S01]  /*7290*/  FMUL R24, R47, R33 ;  /* 0x000000212f187220 */ /* 0x000fe20000400000 */
[--C-:B------:R-:W-:Y:S02]  /*72a0*/  HADD2.F32 R50, -RZ, R51.reuse.H0_H0 ;  /* 0x20000033ff327230 */ /* 0x100fe40000004100 */
[----:B------:R-:W-:Y:S01]  /*72b0*/  FFMA R21, R49, R76, R21 ;  /* 0x0000004c31157223 */ /* 0x000fe20000000015 */
[----:B------:R-:W-:Y:S02]  /*72c0*/  HADD2.F32 R51, -RZ, R51.H1_H1 ;  /* 0x30000033ff337230 */ /* 0x000fe40000004100 */
[----:B------:R-:W-:Y:S01]  /*72d0*/  FMUL R25, R47, R34 ;  /* 0x000000222f197220 */ /* 0x000fe20000400000 */
[----:B------:R-:W-:Y:S01]  /*72e0*/  FFMA R22, R49, R77, R22 ;  /* 0x0000004d31167223 */ /* 0x000fe20000000016 */
[----:B------:R-:W-:Y:S01]  /*72f0*/  FMUL R26, R47, R35 ;  /* 0x000000232f1a7220 */ /* 0x000fe20000400000 */
[----:B------:R-:W-:Y:S01]  /*7300*/  F2FP.SATFINITE.E5M2.F32.PACK_AB_MERGE_C R7, R10, R7, RZ ;  /* 0x000000070a07723e */ /* 0x000fe200048060ff */
[C---:B------:R-:W-:Y:S01]  /*7310*/  FFMA R23, R49.reuse, R78, R23 ;  /* 0x0000004e31177223 */ /* 0x040fe20000000017 */
[C---:B------:R-:W-:Y:S01]  /*7320*/  FFMA R24, R49.reuse, R79, R24 ;  /* 0x0000004f31187223 */ /* 0x040fe20000000018 */
[C---:B------:R-:W-:Y:S01]  /*7330*/  FFMA R25, R49.reuse, R50, R25 ;  /* 0x0000003231197223 */ /* 0x040fe20000000019 */
[----:B------:R-:W-:Y:S01]  /*7340*/  FFMA R26, R49, R51, R26 ;  /* 0x00000033311a7223 */ /* 0x000fe2000000001a */
[----:B------:R-:W-:Y:S02]  /*7350*/  F2FP.SATFINITE.E5M2.F32.PACK_AB_MERGE_C R28, R2, R0, R52 ;  /* 0x00000000021c723e */ /* 0x000fe40004806034 */
[----:B------:R-:W-:Y:S02]  /*7360*/  F2FP.SATFINITE.E5M2.F32.PACK_AB_MERGE_C R31, R6, R3, R7 ;  /* 0x00000003061f723e */ /* 0x000fe40004806007 */
[----:B------:R-:W-:Y:S02]  /*7370*/  F2FP.SATFINITE.E5M2.F32.PACK_AB_MERGE_C R13, R14, R13, RZ ;  /* 0x0000000d0e0d723e */ /* 0x000fe400048060ff */
[----:B------:R-:W-:Y:S01]  /*7380*/  F2FP.SATFINITE.E5M2.F32.PACK_AB_MERGE_C R17, R18, R17, RZ ;  /* 0x000000111211723e */ /* 0x000fe200048060ff */
[----:B------:R1:W-:Y:S01]  /*7390*/  STS.128 [R100+UR49+0x5200], R28 ;  /* 0x0052001c64007988 */ /* 0x0003e20008000c31 */
[----:B------:R-:W-:Y:S02]  /*73a0*/  F2FP.SATFINITE.E5M2.F32.PACK_AB_MERGE_C R14, R22, R21, RZ ;  /* 0x00000015160e723e */ /* 0x000fe400048060ff */
[----:B------:R-:W-:Y:S02]  /*73b0*/  F2FP.SATFINITE.E5M2.F32.PACK_AB_MERGE_C R25, R26, R25, RZ ;  /* 0x000000191a19723e */ /* 0x000fe400048060ff */
[----:B------:R-:W-:Y:S02]  /*73c0*/  F2FP.SATFINITE.E5M2.F32.PACK_AB_MERGE_C R12, R12, R11, R13 ;  /* 0x0000000b0c0c723e */ /* 0x000fe4000480600d */
[----:B------:R-:W-:Y:S02]  /*73d0*/  F2FP.SATFINITE.E5M2.F32.PACK_AB_MERGE_C R13, R16, R15, R17 ;  /* 0x0000000f100d723e */ /* 0x000fe40004806011 */
        /* <DEDUP_REMOVED lines=13> */
[----:B------:R-:W-:Y:S02]  /*74b0*/  UIADD3 UR8, UP0, UPT, UR52, 0x680, URZ ;  /* 0x0000068034087890 */ /* 0x000fe4000ff1e0ff */
[----:B------:R-:W-:Y:S02]  /*74c0*/  UIADD3 UR5, UPT, UPT, UR41, 0x40, URZ ;  /* 0x0000004029057890 */ /* 0x000fe4000fffe0ff */
[----:B------:R-:W-:Y:S02]  /*74d0*/  UIADD3 UR4, UPT, UPT, UR49, 0x5200, URZ ;  /* 0x0000520031047890 */ /* 0x000fe4000fffe0ff */
[----:B------:R-:W-:Y:S01]  /*74e0*/  UIADD3.X UR9, UPT, UPT, URZ, UR53, URZ, UP0, !UPT ;  /* 0x00000035ff097290 */ /* 0x000fe200087fe4ff */
[----:B------:R-:W-:Y:S01]  /*74f0*/  UMOV UR6, UR42 ;  /* 0x0000002a00067c82 */ /* 0x000fe20008000000 */
[----:B------:R-:W-:Y:S07]  /*7500*/  UMOV UR7, UR36 ;  /* 0x0000002400077c82 */ /* 0x000fee0008000000 */
[----:B------:R2:W-:Y:S01]  /*7510*/  UTMASTG.3D [UR4], [UR8] ;  /* 0x00000004080073b5 */ /* 0x0005e20008010000 */
[----:B------:R0:W-:Y:S01]  /*7520*/  UTMACMDFLUSH ;  /* 0x00000000000079b7 */ /* 0x0001e20000000000 */
[----:B--2---:R-:W-:Y:S04]  /*7530*/  DEPBAR.LE SB0, 0x1 ;  /* 0x000080400000791a */ /* 0x004fe80000000000 */
.L_x_108:
[----:B------:R-:W-:Y:S05]  /*7540*/  BSYNC.RECONVERGENT B0 ;  /* 0x0000000000007941 */ /* 0x000fea0003800200 */
.L_x_107:
        /* <DEDUP_REMOVED lines=15> */
.L_x_112:
[----:B------:R-:W-:Y:S05]  /*7640*/  BSYNC B0 ;  /* 0x0000000000007941 */ /* 0x000fea0003800000 */
.L_x_111:
[----:B------:R-:W-:Y:S01]  /*7650*/  ISETP.NE.AND P0, PT, R116, RZ, PT ;  /* 0x000000ff7400720c */ /* 0x000fe20003f05270 */
[----:B------:R-:W-:Y:S11]  /*7660*/  VIADD R105, R105, 0x1 ;  /* 0x0000000169697836 */ /* 0x000ff60000000000 */
[----:B------:R-:W-:Y:S01]  /*7670*/  @!UPT UIADD3 URZ, UPT, UPT, URZ, URZ, URZ ;  /* 0x000000fffffff290 */ /* 0x000fe2000fffe0ff */
[----:B------:R3:W4:Y:S04]  /*7680*/  @P0 LDS.128 R84, [R2+0x210] ;  /* 0x0002100002540984 */ /* 0x0007280000000c00 */
[----:B------:R1:W1:Y:S01]  /*7690*/  @P0 LDS.128 R80, [R3+UR49+0x200] ;  /* 0x0002003103500984 */ /* 0x0002620008000c00 */
        /* <DEDUP_REMOVED lines=14> */
.L_x_110:
[----:B------:R-:W-:Y:S05]  /*7780*/  BSYNC B1 ;  /* 0x0000000000017941 */ /* 0x000fea0003800000 */
.L_x_109:
[----:B------:R-:W-:Y:S05]  /*7790*/  VIADD R0, R48, 0x80 ;  /* 0x0000008030007836 */ /* 0x000fea0000000000 */
[----:B------:R-:W-:Y:S04]  /*77a0*/  SHF.R.U32.HI R0, RZ, 0x15, R0 ;  /* 0x00000015ff007819 */ /* 0x000fe80000011600 */
[----:B------:R-:W-:Y:S11]  /*77b0*/  LOP3.LUT P0, RZ, R0, 0x3, R101, 0x48, !PT ;  /* 0x0000000300ff7812 */ /* 0x000ff60007804865 */
[----:B------:R-:W-:Y:S02]  /*77c0*/  @!UPT UIADD3 URZ, UPT, UPT, URZ, URZ, URZ ;  /* 0x000000fffffff290 */ /* 0x000fe4000fffe0ff */
[----:B------:R-:W-:Y:S05]  /*77d0*/  @!P0 BRA `(.L_x_114) ;  /* 0x0000000000408947 */ /* 0x000fea0003800000 */
[----:B------:R-:W2:Y:S01]  /*77e0*/  LDCU.64 UR8, c[0x4][0x78] ;  /* 0x01000f00ff0877ac */ /* 0x000ea20008000a00 */
[----:B------:R-:W-:Y:S01]  /*77f0*/  MOV R3, 0x0 ;  /* 0x0000000000037802 */ /* 0x000fe20000000f00 */
[----:B-1----:R-:W-:Y:S02]  /*7800*/  HFMA2 R12, -RZ, RZ, 0, 5.9604644775390625e-08 ;  /* 0x00000001ff0c7431 */ /* 0x002fe400000001ff */
[----:B------:R-:W-:Y:S02]  /*7810*/  IMAD.MOV.U32 R8, RZ, RZ, 0x192 ;  /* 0x00000192ff087424 */ /* 0x000fe400078e00ff */
[----:B------:R-:W-:Y:S01]  /*7820*/  IMAD.MOV.U32 R13, RZ, RZ, RZ ;  /* 0x000000ffff0d7224 */ /* 0x000fe200078e00ff */
[----:B------:R-:W1:Y:S01]  /*7830*/  LDCU.64 UR6, c[0x4][0x80] ;  /* 0x01001000ff0677ac */ /* 0x000e620008000a00 */
[----:B------:R-:W3:Y:S01]  /*7840*/  LDC.64 R2, c[0x4][R3] ;  /* 0x0100000003027b82 */ /* 0x000ee20000000a00 */
[----:B------:R-:W4:Y:S01]  /*7850*/  LDCU.64 UR4, c[0x4][0x18] ;  /* 0x01000300ff0477ac */ /* 0x000f220008000a00 */
[----:B--2---:R-:W-:Y:S01]  /*7860*/  MOV R5, UR9 ;  /* 0x0000000900057c02 */ /* 0x004fe20008000f00 */
[----:B------:R-:W-:Y:S01]  /*7870*/  IMAD.U32 R4, RZ, RZ, UR8 ;  /* 0x00000008ff047e24 */ /* 0x000fe2000f8e00ff */
[----:B-1----:R-:W-:Y:S01]  /*7880*/  MOV R7, UR7 ;  /* 0x0000000700077c02 */ /* 0x002fe20008000f00 */
[----:B------:R-:W-:Y:S01]  /*7890*/  IMAD.U32 R6, RZ, RZ, UR6 ;  /* 0x00000006ff067e24 */ /* 0x000fe2000f8e00ff */
[----:B----4-:R-:W-:Y:S01]  /*78a0*/  MOV R11, UR5 ;  /* 0x00000005000b7c02 */ /* 0x010fe20008000f00 */
[----:B------:R-:W-:Y:S02]  /*78b0*/  IMAD.U32 R10, RZ, RZ, UR4 ;  /* 0x00000004ff0a7e24 */ /* 0x000fe4000f8e00ff */
[----:B------:R-:W-:Y:S07]  /*78c0*/  LEPC R20, `(.L_x_114) ;  /* 0x000000001014794e */ /* 0x000fee0000000000 */
[----:B---3--:R-:W-:Y:S05]  /*78d0*/  CALL.ABS.NOINC R2 ;  /* 0x0000000002007343 */ /* 0x008fea0003c00000 */
.L_x_114:
        /* <DEDUP_REMOVED lines=148> */
[----:B------:R-:W-:Y:S02]  /*8220*/  UIADD3 UR8, UP0, UPT, UR52, 0x680, URZ ;  /* 0x0000068034087890 */ /* 0x000fe4000ff1e0ff */
[----:B------:R-:W-:Y:S02]  /*8230*/  UIADD3 UR5, UPT, UPT, UR41, 0x80, URZ ;  /* 0x0000008029057890 */ /* 0x000fe4000fffe0ff */
[----:B------:R-:W-:Y:S01]  /*8240*/  MOV R109, UR10 ;  /* 0x0000000a006d7c02 */ /* 0x000fe20008000f00 */
[----:B------:R-:W-:Y:S01]  /*8250*/  UIADD3.X UR9, UPT, UPT, URZ, UR53, URZ, UP0, !UPT ;  /* 0x00000035ff097290 */ /* 0x000fe200087fe4ff */
[----:B------:R-:W-:Y:S02]  /*8260*/  UMOV UR6, UR42 ;  /* 0x0000002a00067c82 */ /* 0x000fe40008000000 */
[----:B------:R-:W-:Y:S01]  /*8270*/  R2UR UR4, R109 ;  /* 0x000000006d0472ca */ /* 0x000fe200000e0000 */
[----:B------:R-:W-:Y:S11]  /*8280*/  UMOV UR7, UR36 ;  /* 0x0000002400077c82 */ /* 0x000ff60008000000 */
[----:B------:R-:W-:Y:S01]  /*8290*/  @!UPT UIADD3 URZ, UPT, UPT, URZ, URZ, URZ ;  /* 0x000000fffffff290 */ /* 0x000fe2000fffe0ff */
[----:B------:R2:W-:Y:S01]  /*82a0*/  UTMASTG.3D [UR4], [UR8] ;  /* 0x00000004080073b5 */ /* 0x0005e20008010000 */
[----:B------:R0:W-:Y:S01]  /*82b0*/  UTMACMDFLUSH ;  /* 0x00000000000079b7 */ /* 0x0001e20000000000 */
[----:B--2---:R-:W-:Y:S04]  /*82c0*/  DEPBAR.LE SB0, 0x1 ;  /* 0x000080400000791a */ /* 0x004fe80000000000 */
.L_x_116:
[----:B------:R-:W-:Y:S05]  /*82d0*/  BSYNC.RECONVERGENT B0 ;  /* 0x0000000000007941 */ /* 0x000fea0003800200 */
.L_x_115:
        /* <DEDUP_REMOVED lines=15> */
.L_x_120:
[----:B------:R-:W-:Y:S05]  /*83d0*/  BSYNC B0 ;  /* 0x0000000000007941 */ /* 0x000fea0003800000 */
.L_x_119:
        /* <DEDUP_REMOVED lines=19> */
.L_x_118:
[----:B------:R-:W-:Y:S05]  /*8510*/  BSYNC B1 ;  /* 0x0000000000017941 */ /* 0x000fea0003800000 */
.L_x_117:
        /* <DEDUP_REMOVED lines=21> */
.L_x_122:
[----:B------:R-:W-:Y:S01]  /*8670*/  ISETP.NE.AND P0, PT, R110, RZ, PT ;  /* 0x000000ff6e00720c */ /* 0x000fe20003f05270 */
[----:B------:R-:W-:Y:S05]  /*8680*/  WARPSYNC.ALL ;  /* 0x0000000000007948 */ /* 0x000fea0003800000 */
[----:B------:R-:W-:Y:S01]  /*8690*/  R2UR UR4, R48 ;  /* 0x00000000300472ca */ /* 0x000fe200000e0000 */
[----:B------:R-:W-:Y:S01]  /*86a0*/  BSSY.RECONVERGENT B0, `(.L_x_123) ;  /* 0x000009c000007945 */ /* 0x000fe20003800200 */
[-C--:B------:R-:W-:Y:S02]  /*86b0*/  F2FP.F16.E5M2.UNPACK_B R2, R80.reuse ;  /* 0x00000050ff02723e */ /* 0x080fe400020004ff */
[----:B------:R-:W-:Y:S02]  /*86c0*/  F2FP.F16.E5M2.UNPACK_B R80, R80.H1 ;  /* 0x00000050ff50723e */ /* 0x000fe400030004ff */
[-C--:B------:R-:W-:Y:S01]  /*86d0*/  F2FP.F16.E5M2.UNPACK_B R51, R81.reuse ;  /* 0x00000051ff33723e */ /* 0x080fe200020004ff */
[--C-:B------:R-:W-:Y:S01]  /*86e0*/  HADD2.F32 R0, -RZ, R2.reuse.H0_H0 ;  /* 0x20000002ff007230 */ /* 0x100fe20000004100 */
[----:B------:R-:W-:Y:S01]  /*86f0*/  F2FP.F16.E5M2.UNPACK_B R81, R81.H1 ;  /* 0x00000051ff51723e */ /* 0x000fe200030004ff */
[----:B------:R-:W-:Y:S01]  /*8700*/  HADD2.F32 R2, -RZ, R2.H1_H1 ;  /* 0x30000002ff027230 */ /* 0x000fe20000004100 */
[-C--:B------:R-:W-:Y:S01]  /*8710*/  F2FP.F16.E5M2.UNPACK_B R55, R82.reuse ;  /* 0x00000052ff37723e */ /* 0x080fe200020004ff */
[--C-:B------:R-:W-:Y:S01]  /*8720*/  HADD2.F32 R3, -RZ, R80.reuse.H0_H0 ;  /* 0x20000050ff037230 */ /* 0x100fe20000004100 */
[----:B------:R-:W-:Y:S01]  /*8730*/  F2FP.F16.E5M2.UNPACK_B R82, R82.H1 ;  /* 0x00000052ff52723e */ /* 0x000fe200030004ff */
[----:B-1----:R-:W-:Y:S01]  /*8740*/  LDTM.16dp32bit_t0_t15.x32 R4, tmem[UR4+0xc0] ;  /* 0x0000c004000479ee */ /* 0x002fe20008a80000 */
[----:B------:R-:W1:Y:S01]  /*8750*/  LDTM.16dp32bit_t16_t31.x32 R4, tmem[UR4+0xe0] ;  /* 0x0000e004000479ee */ /* 0x000e620008aa0000 */
[----:B------:R-:W-:Y:S01]  /*8760*/  NOP ;  /* 0x0000000000007918 */ /* 0x000fe20000000000 */
[--C-:B------:R-:W-:Y:S01]  /*8770*/  HADD2.F32 R50, -RZ, R51.reuse.H0_H0 ;  /* 0x20000033ff327230 */ /* 0x100fe20000004100 */
[----:B------:R-:W-:Y:S01]  /*8780*/  R2UR UR5, R113 ;  /* 0x00000000710572ca */ /* 0x000fe200000e0000 */
[----:B------:R-:W-:Y:S01]  /*8790*/  HADD2.F32 R51, -RZ, R51.H1_H1 ;  /* 0x30000033ff337230 */ /* 0x000fe20000004100 */
[----:B------:R-:W-:Y:S01]  /*87a0*/  F2FP.F16.E5M2.UNPACK_B R59, R83 ;  /* 0x00000053ff3b723e */ /* 0x000fe200020004ff */
[--C-:B------:R-:W-:Y:S01]  /*87b0*/  HADD2.F32 R54, -RZ, R55.reuse.H0_H0 ;  /* 0x20000037ff367230 */ /* 0x100fe20000004100 */
[----:B------:R-:W-:Y:S01]  /*87c0*/  F2FP.F16.E5M2.UNPACK_B R63, R84 ;  /* 0x00000054ff3f723e */ /* 0x000fe200020004ff */
[----:B------:R-:W-:Y:S01]  /*87d0*/  HADD2.F32 R55, -RZ, R55.H1_H1 ;  /* 0x30000037ff377230 */ /* 0x000fe20000004100 */
[----:B------:R-:W-:Y:S01]  /*87e0*/  F2FP.F16.E5M2.UNPACK_B R67, R85 ;  /* 0x00000055ff43723e */ /* 0x000fe200020004ff */
[--C-:B------:R-:W-:Y:S01]  /*87f0*/  HADD2.F32 R58, -RZ, R59.reuse.H0_H0 ;  /* 0x2000003bff3a7230 */ /* 0x100fe20000004100 */
[----:B------:R-:W-:Y:S01]  /*8800*/  F2FP.F16.E5M2.UNPACK_B R71, R86 ;  /* 0x00000056ff47723e */ /* 0x000fe200020004ff */
[----:B------:R-:W-:Y:S01]  /*8810*/  HADD2.F32 R59, -RZ, R59.H1_H1 ;  /* 0x3000003bff3b7230 */ /* 0x000fe20000004100 */
[----:B------:R-:W-:Y:S01]  /*8820*/  F2FP.F16.E5M2.UNPACK_B R74, R87 ;  /* 0x00000057ff4a723e */ /* 0x000fe200020004ff */
[--C-:B------:R-:W-:Y:S01]  /*8830*/  HADD2.F32 R62, -RZ, R63.reuse.H0_H0 ;  /* 0x2000003fff3e7230 */ /* 0x100fe20000004100 */
[----:B------:R-:W-:Y:S01]  /*8840*/  F2FP.F16.E5M2.UNPACK_B R83, R83.H1 ;  /* 0x00000053ff53723e */ /* 0x000fe200030004ff */
[----:B------:R-:W-:Y:S01]  /*8850*/  UIADD3 UR5, UPT, UPT, UR5, 0xe0, URZ ;  /* 0x000000e005057890 */ /* 0x000fe2000fffe0ff */
[----:B------:R-:W-:Y:S01]  /*8860*/  HADD2.F32 R63, -RZ, R63.H1_H1 ;  /* 0x3000003fff3f7230 */ /* 0x000fe20000004100 */
[----:B------:R-:W-:Y:S01]  /*8870*/  F2FP.F16.E5M2.UNPACK_B R84, R84.H1 ;  /* 0x00000054ff54723e */ /* 0x000fe200030004ff */
[--C-:B------:R-:W-:Y:S01]  /*8880*/  HADD2.F32 R66, -RZ, R67.reuse.H0_H0 ;  /* 0x20000043ff427230 */ /* 0x100fe20000004100 */
[----:B------:R-:W-:Y:S01]  /*8890*/  UPRMT UR5, UR37, 0x654, UR5 ;  /* 0x0000065425057896 */ /* 0x000fe20008000005 */
[----:B------:R-:W-:Y:S01]  /*88a0*/  HADD2.F32 R67, -RZ, R67.H1_H1 ;  /* 0x30000043ff437230 */ /* 0x000fe20000004100 */
[----:B------:R-:W-:Y:S01]  /*88b0*/  F2FP.F16.E5M2.UNPACK_B R85, R85.H1 ;  /* 0x00000055ff55723e */ /* 0x000fe200030004ff */
[--C-:B------:R-:W-:Y:S02]  /*88c0*/  HADD2.F32 R70, -RZ, R71.reuse.H0_H0 ;  /* 0x20000047ff467230 */ /* 0x100fe40000004100 */
[C---:B-1----:R-:W-:Y:S01]  /*88d0*/  FMUL R4, R47.reuse, R4 ;  /* 0x000000042f047220 */ /* 0x042fe20000400000 */
[C---:B------:R-:W-:Y:S01]  /*88e0*/  FMUL R5, R47.reuse, R5 ;  /* 0x000000052f057220 */ /* 0x040fe20000400000 */
[C---:B------:R-:W-:Y:S01]  /*88f0*/  FMUL R8, R47.reuse, R8 ;  /* 0x000000082f087220 */ /* 0x040fe20000400000 */
[----:B------:R-:W-:Y:S01]  /*8900*/  FMUL R9, R47, R9 ;  /* 0x000000092f097220 */ /* 0x000fe20000400000 */
[C---:B------:R-:W-:Y:S01]  /*8910*/  FFMA R4, R49.reuse, R0, R4 ;  /* 0x0000000031047223 */ /* 0x040fe20000000004 */
[----:B------:R-:W-:Y:S01]  /*8920*/  SYNCS.ARRIVE.TRANS64.RED.A1T0 RZ, [UR5], RZ ;  /* 0x000000ffffff79a7 */ /* 0x000fe20008100405 */
        /* <DEDUP_REMOVED lines=8> */
[----:B------:R-:W-:Y:S02]  /*89b0*/  HADD2.F32 R71, -RZ, R71.H1_H1 ;  /* 0x30000047ff477230 */ /* 0x000fe40000004100 */
[C---:B------:R-:W-:Y:S01]  /*89c0*/  FMUL R25, R47.reuse, R30 ;  /* 0x0000001e2f197220 */ /* 0x040fe20000400000 */
[C---:B------:R-:W-:Y:S01]  /*89d0*/  FMUL R30, R47.reuse, R35 ;  /* 0x000000232f1e7220 */ /* 0x040fe20000400000 */
[----:B------:R-:W-:Y:S02]  /*89e0*/  HADD2.F32 R48, -RZ, R80.H1_H1 ;  /* 0x30000050ff307230 */ /* 0x000fe40000004100 */
[C---:B------:R-:W-:Y:S01]  /*89f0*/  FMUL R6, R47.reuse, R6 ;  /* 0x000000062f067220 */ /* 0x040fe20000400000 */
[C---:B------:R-:W-:Y:S01]  /*8a00*/  FMUL R7, R47.reuse, R7 ;  /* 0x000000072f077220 */ /* 0x040fe20000400000 */
[--C-:B------:R-:W-:Y:S02]  /*8a10*/  HADD2.F32 R52, -RZ, R81.reuse.H0_H0 ;  /* 0x20000051ff347230 */ /* 0x100fe40000004100 */
[----:B------:R-:W-:Y:S01]  /*8a20*/  FMUL R10, R47, R10 ;  /* 0x0000000a2f0a7220 */ /* 0x000fe20000400000 */
[C---:B------:R-:W-:Y:S01]  /*8a30*/  FFMA R6, R49.reuse, R3, R6 ;  /* 0x0000000331067223 */ /* 0x040fe20000000006 */
[----:B------:R-:W-:Y:S02]  /*8a40*/  HADD2.F32 R53, -RZ, R81.H1_H1 ;  /* 0x30000051ff357230 */ /* 0x000fe40000004100 */
[C---:B------:R-:W-:Y:S01]  /*8a50*/  FFMA R7, R49.reuse, R48, R7 ;  /* 0x0000003031077223 */ /* 0x040fe20000000007 */
[C---:B------:R-:W-:Y:S01]  /*8a60*/  FFMA R8, R49.reuse, R50, R8 ;  /* 0x0000003231087223 */ /* 0x040fe20000000008 */
[C---:B------:R-:W-:Y:S01]  /*8a70*/  FFMA R9, R49.reuse, R51, R9 ;  /* 0x0000003331097223 */ /* 0x040fe20000000009 */
[----:B------:R-:W-:Y:S01]  /*8a80*/  FFMA R10, R49, R52, R10 ;  /* 0x00000034310a7223 */ /* 0x000fe2000000000a */
[--C-:B------:R-:W-:Y:S01]  /*8a90*/  HADD2.F32 R48, -RZ, R74.reuse.H0_H0 ;  /* 0x2000004aff307230 */ /* 0x100fe20000004100 */
[----:B------:R-:W-:Y:S01]  /*8aa0*/  F2FP.SATFINITE.E5M2.F32.PACK_AB_MERGE_C R77, R7, R6, RZ ;  /* 0x00000006074d723e */ /* 0x000fe200048060ff */
[C---:B------:R-:W-:Y:S01]  /*8ab0*/  FMUL R7, R47.reuse, R24 ;  /* 0x000000182f077220 */ /* 0x040fe20000400000 */
[C---:B------:R-:W-:Y:S01]  /*8ac0*/  FMUL R24, R47.reuse, R29 ;  /* 0x0000001d2f187220 */ /* 0x040fe20000400000 */
[C---:B------:R-:W-:Y:S01]  /*8ad0*/  FMUL R29, R47.reuse, R34 ;  /* 0x000000222f1d7220 */ /* 0x040fe20000400000 */
[----:B------:R-:W-:Y:S02]  /*8ae0*/  HADD2.F32 R74, -RZ, R74.H1_H1 ;  /* 0x3000004aff4a7230 */ /* 0x000fe40000004100 */
[C---:B------:R-:W-:Y:S01]  /*8af0*/  FMUL R11, R47.reuse, R11 ;  /* 0x0000000b2f0b7220 */ /* 0x040fe20000400000 */
[--C-:B------:R-:W-:Y:S02]  /*8b00*/  HADD2.F32 R56, -RZ, R82.reuse.H0_H0 ;  /* 0x20000052ff387230 */ /* 0x100fe40000004100 */
[----:B------:R-:W-:Y:S01]  /*8b10*/  FMUL R14, R47, R14 ;  /* 0x0000000e2f0e7220 */ /* 0x000fe20000400000 */
[----:B------:R-:W-:Y:S02]  /*8b20*/  HADD2.F32 R57, -RZ, R82.H1_H1 ;  /* 0x30000052ff397230 */ /* 0x000fe40000004100 */
[C---:B------:R-:W-:Y:S01]  /*8b30*/  FFMA R11, R49.reuse, R53, R11 ;  /* 0x00000035310b7223 */ /* 0x040fe2000000000b */
[----:B------:R-:W-:Y:S01]  /*8b40*/  F2FP.F16.E5M2.UNPACK_B R86, R86.H1 ;  /* 0x00000056ff56723e */ /* 0x000fe200030004ff */
[C---:B------:R-:W-:Y:S01]  /*8b50*/  FFMA R12, R49.reuse, R54, R12 ;  /* 0x00000036310c7223 */ /* 0x040fe2000000000c */
[C---:B------:R-:W-:Y:S01]  /*8b60*/  FFMA R13, R49.reuse, R55, R13 ;  /* 0x00000037310d7223 */ /* 0x040fe2000000000d */
[----:B------:R-:W-:Y:S01]  /*8b70*/  F2FP.F16.E5M2.UNPACK_B R87, R87.H1 ;  /* 0x00000057ff57723e */ /* 0x000fe200030004ff */
[----:B------:R-:W-:Y:S01]  /*8b80*/  FFMA R14, R49, R56, R14 ;  /* 0x00000038310e7223 */ /* 0x000fe2000000000e */
[----:B------:R-:W-:Y:S01]  /*8b90*/  F2FP.SATFINITE.E5M2.F32.PACK_AB_MERGE_C R10, R11, R10, RZ ;  /* 0x0000000a0b0a723e */ /* 0x000fe200048060ff */
[C---:B------:R-:W-:Y:S01]  /*8ba0*/  FMUL R15, R47.reuse, R15 ;  /* 0x0000000f2f0f7220 */ /* 0x040fe20000400000 */
[--C-:B------:R-:W-:Y:S02]  /*8bb0*/  HADD2.F32 R60, -RZ, R83.reuse.H0_H0 ;  /* 0x20000053ff3c7230 */ /* 0x100fe40000004100 */
[----:B------:R-:W-:Y:S01]  /*8bc0*/  FMUL R18, R47, R18 ;  /* 0x000000122f127220 */ /* 0x000fe20000400000 */
[----:B------:R-:W-:Y:S02]  /*8bd0*/  HADD2.F32 R61, -RZ, R83.H1_H1 ;  /* 0x30000053ff3d7230 */ /* 0x000fe40000004100 */
[----:B------:R-:W-:Y:S01]  /*8be0*/  FFMA R15, R49, R57, R15 ;  /* 0x00000039310f7223 */ /* 0x000fe2000000000f */
[----:B------:R-:W-:Y:S01]  /*8bf0*/  IADD3 R45, PT, PT, R45, 0x1, RZ ;  /* 0x000000012d2d7810 */ /* 0x000fe20007ffe0ff */
[C---:B------:R-:W-:Y:S01]  /*8c00*/  FFMA R16, R49.reuse, R58, R16 ;  /* 0x0000003a31107223 */ /* 0x040fe20000000010 */
        /* <DEDUP_REMOVED lines=8> */
[C---:B------:R-:W-:Y:S01]  /*8c90*/  FFMA R0, R49.reuse, R62, R0 ;  /* 0x0000003e31007223 */ /* 0x040fe20000000000 */
[C---:B------:R-:W-:Y:S01]  /*8ca0*/  FFMA R2, R49.reuse, R63, R2 ;  /* 0x0000003f31027223 */ /* 0x040fe20000000002 */
[--C-:B------:R-:W-:Y:S02]  /*8cb0*/  HADD2.F32 R68, -RZ, R85.reuse.H0_H0 ;  /* 0x20000055ff447230 */ /* 0x100fe40000004100 */
[----:B------:R-:W-:Y:S01]  /*8cc0*/  FFMA R3, R49, R64, R3 ;  /* 0x0000004031037223 */ /* 0x000fe20000000003 */
[----:B------:R-:W-:Y:S02]  /*8cd0*/  HADD2.F32 R69, -RZ, R85.H1_H1 ;  /* 0x30000055ff457230 */ /* 0x000fe40000004100 */
[C---:B------:R-:W-:Y:S01]  /*8ce0*/  FMUL R21, R47.reuse, R26 ;  /* 0x0000001a2f157220 */ /* 0x040fe20000400000 */
[----:B------:R-:W-:Y:S01]  /*8cf0*/  FMUL R22, R47, R27 ;  /* 0x0000001b2f167220 */ /* 0x000fe20000400000 */
[C---:B------:R-:W-:Y:S01]  /*8d00*/  FFMA R6, R49.reuse, R65, R6 ;  /* 0x0000004131067223 */ /* 0x040fe20000000006 */
[----:B------:R-:W-:Y:S01]  /*8d10*/  FFMA R7, R49, R66, R7 ;  /* 0x0000004231077223 */ /* 0x000fe20000000007 */
[----:B------:R-:W-:Y:S01]  /*8d20*/  FMUL R23, R47, R28 ;  /* 0x0000001c2f177220 */ /* 0x000fe20000400000 */
[C---:B------:R-:W-:Y:S01]  /*8d30*/  FFMA R20, R49.reuse, R67, R20 ;  /* 0x0000004331147223 */ /* 0x040fe20000000014 */
[--C-:B------:R-:W-:Y:S02]  /*8d40*/  HADD2.F32 R72, -RZ, R86.reuse.H0_H0 ;  /* 0x20000056ff487230 */ /* 0x100fe40000004100 */
[C---:B------:R-:W-:Y:S01]  /*8d50*/  FFMA R21, R49.reuse, R68, R21 ;  /* 0x0000004431157223 */ /* 0x040fe20000000015 */
[----:B------:R-:W-:Y:S02]  /*8d60*/  HADD2.F32 R73, -RZ, R86.H1_H1 ;  /* 0x30000056ff497230 */ /* 0x000fe40000004100 */
[----:B------:R-:W-:Y:S01]  /*8d70*/  FFMA R22, R49, R69, R22 ;  /* 0x0000004531167223 */ /* 0x000fe20000000016 */
[C---:B------:R-:W-:Y:S01]  /*8d80*/  FMUL R26, R47.reuse, R31 ;  /* 0x0000001f2f1a7220 */ /* 0x040fe20000400000 */
[----:B------:R-:W-:Y:S01]  /*8d90*/  FMUL R27, R47, R32 ;  /* 0x000000202f1b7220 */ /* 0x000fe20000400000 */
[----:B------:R-:W-:Y:S01]  /*8da0*/  FFMA R23, R49, R70, R23 ;  /* 0x0000004631177223 */ /* 0x000fe20000000017 */
[----:B------:R-:W-:Y:S01]  /*8db0*/  FMUL R28, R47, R33 ;  /* 0x000000212f1c7220 */ /* 0x000fe20000400000 */
[C---:B------:R-:W-:Y:S01]  /*8dc0*/  FFMA R24, R49.reuse, R71, R24 ;  /* 0x0000004731187223 */ /* 0x040fe20000000018 */
[--C-:B------:R-:W-:Y:S02]  /*8dd0*/  HADD2.F32 R75, -RZ, R87.reuse.H0_H0 ;  /* 0x20000057ff4b7230 */ /* 0x100fe40000004100 */
[C---:B------:R-:W-:Y:S01]  /*8de0*/  FFMA R25, R49.reuse, R72, R25 ;  /* 0x0000004831197223 */ /* 0x040fe20000000019 */
[----:B------:R-:W-:Y:S02]  /*8df0*/  HADD2.F32 R76, -RZ, R87.H1_H1 ;  /* 0x30000057ff4c7230 */ /* 0x000fe40000004100 */
[----:B------:R-:W-:Y:S01]  /*8e00*/  FFMA R26, R49, R73, R26 ;  /* 0x00000049311a7223 */ /* 0x000fe2000000001a */
[----:B------:R-:W-:Y:S01]  /*8e10*/  F2FP.SATFINITE.E5M2.F32.PACK_AB_MERGE_C R14, R15, R14, RZ ;  /* 0x0000000e0f0e723e */ /* 0x000fe200048060ff */
[----:B------:R-:W-:Y:S01]  /*8e20*/  FFMA R27, R49, R48, R27 ;  /* 0x00000030311b7223 */ /* 0x000fe2000000001b */
[----:B------:R-:W-:Y:S01]  /*8e30*/  F2FP.SATFINITE.E5M2.F32.PACK_AB_MERGE_C R18, R19, R18, RZ ;  /* 0x000000121312723e */ /* 0x000fe200048060ff */
[C---:B------:R-:W-:Y:S01]  /*8e40*/  FFMA R28, R49.reuse, R74, R28 ;  /* 0x0000004a311c7223 */ /* 0x040fe2000000001c */
[C---:B------:R-:W-:Y:S01]  /*8e50*/  FFMA R29, R49.reuse, R75, R29 ;  /* 0x0000004b311d7223 */ /* 0x040fe2000000001d */
[----:B------:R-:W-:Y:S01]  /*8e60*/  FFMA R30, R49, R76, R30 ;  /* 0x0000004c311e7223 */ /* 0x000fe2000000001e */
[----:B------:R-:W-:Y:S02]  /*8e70*/  F2FP.SATFINITE.E5M2.F32.PACK_AB_MERGE_C R32, R5, R4, R77 ;  /* 0x000000040520723e */ /* 0x000fe4000480604d */
[----:B------:R-:W-:Y:S02]  /*8e80*/  F2FP.SATFINITE.E5M2.F32.PACK_AB_MERGE_C R33, R9, R8, R10 ;  /* 0x000000080921723e */ /* 0x000fe4000480600a */
        /* <DEDUP_REMOVED lines=10> */
[----:B------:R-:W-:Y:S05]  /*8f30*/  F2FP.SATFINITE.E5M2.F32.PACK_AB_MERGE_C R7, R28, R27, R29 ;  /* 0x0000001b1c07723e */ /* 0x000fea000480601d */
        /* <DEDUP_REMOVED lines=18> */
.L_x_124:
[----:B------:R-:W-:Y:S05]  /*9060*/  BSYNC.RECONVERGENT B0 ;  /* 0x0000000000007941 */ /* 0x000fea0003800200 */
.L_x_123:
[----:B------:R-:W-:Y:S01]  /*9070*/  BAR.SYNC.DEFER_BLOCKING 0x1, 0x80 ;  /* 0x0042000000007b1d */ /* 0x000fe20000010000 */
[----:B------:R-:W-:Y:S01]  /*9080*/  ISETP.NE.AND P2, PT, R111, RZ, PT ;  /* 0x000000ff6f00720c */ /* 0x000fe20003f45270 */
[----:B------:R-:W-:Y:S01]  /*9090*/  IMAD.IADD R14, R43, 0x1, R94 ;  /* 0x000000012b0e7824 */ /* 0x000fe200078e025e */
[----:B------:R-:W-:Y:S01]  /*90a0*/  ISETP.NE.AND P0, PT, R112, 0x2, PT ;  /* 0x000000027000780c */ /* 0x000fe20003f05270 */
[----:B------:R-:W-:Y:S01]  /*90b0*/  IMAD.IADD R15, R44, 0x1, R95 ;  /* 0x000000012c0f7824 */ /* 0x000fe200078e025f */
[----:B------:R-:W-:Y:S02]  /*90c0*/  ISETP.NE.AND P1, PT, R45, 0x4, PT ;  /* 0x000000042d00780c */ /* 0x000fe40003f25270 */
[----:B------:R-:W-:Y:S02]  /*90d0*/  SEL R2, RZ, 0x1, P0 ;  /* 0x00000001ff027807 */ /* 0x000fe40000000000 */
[----:B------:R-:W-:Y:S02]  /*90e0*/  SEL R0, RZ, 0x1, P1 ;  /* 0x00000001ff007807 */ /* 0x000fe40000800000 */
[----:B------:R-:W-:Y:S02]  /*90f0*/  LOP3.LUT R106, R106, R2, RZ, 0x3c, !PT ;  /* 0x000000026a6a7212 */ /* 0x000fe400078e3cff */
[----:B------:R-:W-:Y:S02]  /*9100*/  LOP3.LUT R107, R107, R0, RZ, 0x3c, !PT ;  /* 0x000000006b6b7212 */ /* 0x000fe400078e3cff */
[----:B------:R-:W-:Y:S02]  /*9110*/  @P2 R2UR UR36, R103 ;  /* 0x00000000672422ca */ /* 0x000fe400000e0000 */
[----:B------:R-:W-:Y:S02]  /*9120*/  SEL R112, R112, RZ, P0 ;  /* 0x000000ff70707207 */ /* 0x000fe40000000000 */
[----:B------:R-:W-:Y:S01]  /*9130*/  SEL R45, R45, RZ, P1 ;  /* 0x000000ff2d2d7207 */ /* 0x000fe20000800000 */
[----:B------:R-:W-:Y:S10]  /*9140*/  @P2 BRA `(.L_x_125) ;  /* 0xffffffbc00382947 */ /* 0x000ff4000383ffff */
[----:B------:R-:W-:Y:S05]  /*9150*/  EXIT ;  /* 0x000000000000794d */ /* 0x000fea0003800000 */
.L_x_19:
[----:B--2---:R2:W1:Y:S02]  /*9160*/  SYNCS.PHASECHK.TRANS64.TRYWAIT P0, [R2+URZ+0x110], R3 ;  /* 0x00011003020075a7 */ /* 0x00446400080011ff */
[----:B-1----:R-:W-:Y:S05]  /*9170*/  @!P0 NANOSLEEP.SYNCS 0x989680 ;  /* 0x009896800000895d */ /* 0x002fea0003900000 */
[----:B------:R-:W1:Y:S02]  /*9180*/  @!P0 SYNCS.PHASECHK.TRANS64 P0, [R2+URZ+0x110], R3 ;  /* 0x00011003020085a7 */ /* 0x000e6400080010ff */
[----:B-1----:R-:W-:Y:S05]  /*9190*/  @!P0 BRA `(.L_x_19) ;  /* 0xfffffffc00f08947 */ /* 0x002fea000383ffff */
[----:B------:R-:W-:Y:S05]  /*91a0*/  BRA `(.L_x_126) ;  /* 0xffffff8400147947 */ /* 0x000fea000383ffff */
.L_x_22:
[----:B-1----:R-:W-:-:S07]  /*91b0*/  MOV R2, UR33 ;  /* 0x0000002100027c02 */ /* 0x002fce0008000f00 */
.L_x_127:
[----:B-1----:R1:W2:Y:S02]  /*91c0*/  SYNCS.PHASECHK.TRANS64.TRYWAIT P0, [R2+URZ+0x28], R4 ;  /* 0x00002804020075a7 */ /* 0x0022a400080011ff */
[----:B--2---:R-:W-:Y:S05]  /*91d0*/  @!P0 NANOSLEEP.SYNCS 0x989680 ;  /* 0x009896800000895d */ /* 0x004fea0003900000 */
[----:B------:R-:W2:Y:S02]  /*91e0*/  @!P0 SYNCS.PHASECHK.TRANS64 P0, [R2+URZ+0x28], R4 ;  /* 0x00002804020085a7 */ /* 0x000ea400080010ff */
[----:B--2---:R-:W-:Y:S05]  /*91f0*/  @!P0 BRA `(.L_x_127) ;  /* 0xfffffffc00f08947 */ /* 0x004fea000383ffff */
[----:B------:R-:W-:Y:S05]  /*9200*/  BRA `(.L_x_21) ;  /* 0xffffff8400687947 */ /* 0x000fea000383ffff */
.L_x_28:
[----:B-1----:R-:W-:-:S07]  /*9210*/  MOV R2, UR25 ;  /* 0x0000001900027c02 */ /* 0x002fce0008000f00 */
.L_x_128:
[----:B-1----:R1:W2:Y:S02]  /*9220*/  SYNCS.PHASECHK.TRANS64.TRYWAIT P0, [R2+URZ+0x28], R4 ;  /* 0x00002804020075a7 */ /* 0x0022a400080011ff */
[----:B--2---:R-:W-:Y:S05]  /*9230*/  @!P0 NANOSLEEP.SYNCS 0x989680 ;  /* 0x009896800000895d */ /* 0x004fea0003900000 */
[----:B------:R-:W2:Y:S02]  /*9240*/  @!P0 SYNCS.PHASECHK.TRANS64 P0, [R2+URZ+0x28], R4 ;  /* 0x00002804020085a7 */ /* 0x000ea400080010ff */
[----:B--2---:R-:W-:Y:S05]  /*9250*/  @!P0 BRA `(.L_x_128) ;  /* 0xfffffffc00f08947 */ /* 0x004fea000383ffff */
[----:B------:R-:W-:Y:S05]  /*9260*/  BRA `(.L_x_27) ;  /* 0xffffff8800287947 */ /* 0x000fea000383ffff */
.L_x_32:
[----:B-1----:R1:W2:Y:S02]  /*9270*/  SYNCS.PHASECHK.TRANS64.TRYWAIT P0, [R2+URZ+0xa0], R3 ;  /* 0x0000a003020075a7 */ /* 0x0022a400080011ff */
[----:B--2---:R-:W-:Y:S05]  /*9280*/  @!P0 NANOSLEEP.SYNCS 0x989680 ;  /* 0x009896800000895d */ /* 0x004fea0003900000 */
[----:B------:R-:W2:Y:S02]  /*9290*/  @!P0 SYNCS.PHASECHK.TRANS64 P0, [R2+URZ+0xa0], R3 ;  /* 0x0000a003020085a7 */ /* 0x000ea400080010ff */
[----:B--2---:R-:W-:Y:S05]  /*92a0*/  @!P0 BRA `(.L_x_32) ;  /* 0xfffffffc00f08947 */ /* 0x004fea000383ffff */
[----:B------:R-:W-:Y:S05]  /*92b0*/  BRA `(.L_x_129) ;  /* 0xffffff8800cc7947 */ /* 0x000fea000383ffff */
.L_x_36:
[----:B----4-:R-:W-:-:S07]  /*92c0*/  MOV R0, UR5 ;  /* 0x0000000500007c02 */ /* 0x010fce0008000f00 */
.L_x_130:
[----:B-1----:R1:W2:Y:S02]  /*92d0*/  SYNCS.PHASECHK.TRANS64.TRYWAIT P0, [R0+URZ], R2 ;  /* 0x00000002000075a7 */ /* 0x0022a400080011ff */
[----:B--2---:R-:W-:Y:S05]  /*92e0*/  @!P0 NANOSLEEP.SYNCS 0x989680 ;  /* 0x009896800000895d */ /* 0x004fea0003900000 */
[----:B------:R-:W2:Y:S02]  /*92f0*/  @!P0 SYNCS.PHASECHK.TRANS64 P0, [R0+URZ], R2 ;  /* 0x00000002000085a7 */ /* 0x000ea400080010ff */
[----:B--2---:R-:W-:Y:S05]  /*9300*/  @!P0 BRA `(.L_x_130) ;  /* 0xfffffffc00f08947 */ /* 0x004fea000383ffff */
[----:B------:R-:W-:Y:S05]  /*9310*/  BRA `(.L_x_131) ;  /* 0xffffff90003c7947 */ /* 0x000fea000383ffff */
.L_x_37:
[----:B----4-:R-:W-:-:S07]  /*9320*/  MOV R0, UR5 ;  /* 0x0000000500007c02 */ /* 0x010fce0008000f00 */
.L_x_132:
[----:B-1----:R1:W2:Y:S02]  /*9330*/  SYNCS.PHASECHK.TRANS64.TRYWAIT P0, [R0+URZ], R3 ;  /* 0x00000003000075a7 */ /* 0x0022a400080011ff */
[----:B--2---:R-:W-:Y:S05]  /*9340*/  @!P0 NANOSLEEP.SYNCS 0x989680 ;  /* 0x009896800000895d */ /* 0x004fea0003900000 */
[----:B------:R-:W2:Y:S02]  /*9350*/  @!P0 SYNCS.PHASECHK.TRANS64 P0, [R0+URZ], R3 ;  /* 0x00000003000085a7 */ /* 0x000ea400080010ff */
[----:B--2---:R-:W-:Y:S05]  /*9360*/  @!P0 BRA `(.L_x_132) ;  /* 0xfffffffc00f08947 */ /* 0x004fea000383ffff */
[----:B------:R-:W-:Y:S05]  /*9370*/  BRA `(.L_x_133) ;  /* 0xffffff9000487947 */ /* 0x000fea000383ffff */
.L_x_38:
[----:B----4-:R-:W-:-:S07]  /*9380*/  MOV R0, UR5 ;  /* 0x0000000500007c02 */ /* 0x010fce0008000f00 */
.L_x_134:
[----:B-1----:R1:W2:Y:S02]  /*9390*/  SYNCS.PHASECHK.TRANS64.TRYWAIT P0, [R0+URZ], R3 ;  /* 0x00000003000075a7 */ /* 0x0022a400080011ff */
[----:B--2---:R-:W-:Y:S05]  /*93a0*/  @!P0 NANOSLEEP.SYNCS 0x989680 ;  /* 0x009896800000895d */ /* 0x004fea0003900000 */
[----:B------:R-:W2:Y:S02]  /*93b0*/  @!P0 SYNCS.PHASECHK.TRANS64 P0, [R0+URZ], R3 ;  /* 0x00000003000085a7 */ /* 0x000ea400080010ff */
[----:B--2---:R-:W-:Y:S05]  /*93c0*/  @!P0 BRA `(.L_x_134) ;  /* 0xfffffffc00f08947 */ /* 0x004fea000383ffff */
[----:B------:R-:W-:Y:S05]  /*93d0*/  BRA `(.L_x_135) ;  /* 0xffffff9000547947 */ /* 0x000fea000383ffff */
.L_x_39:
[----:B----4-:R-:W-:-:S07]  /*93e0*/  MOV R0, UR5 ;  /* 0x0000000500007c02 */ /* 0x010fce0008000f00 */
.L_x_136:
[----:B-1----:R1:W2:Y:S02]  /*93f0*/  SYNCS.PHASECHK.TRANS64.TRYWAIT P0, [R0+URZ], R3 ;  /* 0x00000003000075a7 */ /* 0x0022a400080011ff */
[----:B--2---:R-:W-:Y:S05]  /*9400*/  @!P0 NANOSLEEP.SYNCS 0x989680 ;  /* 0x009896800000895d */ /* 0x004fea0003900000 */
[----:B------:R-:W2:Y:S02]  /*9410*/  @!P0 SYNCS.PHASECHK.TRANS64 P0, [R0+URZ], R3 ;  /* 0x00000003000085a7 */ /* 0x000ea400080010ff */
[----:B--2---:R-:W-:Y:S05]  /*9420*/  @!P0 BRA `(.L_x_136) ;  /* 0xfffffffc00f08947 */ /* 0x004fea000383ffff */
[----:B------:R-:W-:Y:S05]  /*9430*/  BRA `(.L_x_137) ;  /* 0xffffff9000607947 */ /* 0x000fea000383ffff */
.L_x_42:
[----:B-1----:R1:W2:Y:S02]  /*9440*/  SYNCS.PHASECHK.TRANS64.TRYWAIT P0, [R0+URZ+0x100], R4 ;  /* 0x00010004000075a7 */ /* 0x0022a400080011ff */
[----:B--2---:R-:W-:Y:S05]  /*9450*/  @!P0 NANOSLEEP.SYNCS 0x989680 ;  /* 0x009896800000895d */ /* 0x004fea0003900000 */
[----:B------:R-:W2:Y:S02]  /*9460*/  @!P0 SYNCS.PHASECHK.TRANS64 P0, [R0+URZ+0x100], R4 ;  /* 0x00010004000085a7 */ /* 0x000ea400080010ff */
[----:B--2---:R-:W-:Y:S05]  /*9470*/  @!P0 BRA `(.L_x_42) ;  /* 0xfffffffc00f08947 */ /* 0x004fea000383ffff */
[----:B------:R-:W-:Y:S05]  /*9480*/  BRA `(.L_x_138) ;  /* 0xffffff9000bc7947 */ /* 0x000fea000383ffff */
.L_x_43:
[----:B------:R-:W-:-:S07]  /*9490*/  MOV R0, UR5 ;  /* 0x0000000500007c02 */ /* 0x000fce0008000f00 */
.L_x_139:
[----:B-1----:R1:W2:Y:S02]  /*94a0*/  SYNCS.PHASECHK.TRANS64.TRYWAIT P0, [R0+URZ+0xb0], R5 ;  /* 0x0000b005000075a7 */ /* 0x0022a400080011ff */
[----:B--2---:R-:W-:Y:S05]  /*94b0*/  @!P0 NANOSLEEP.SYNCS 0x989680 ;  /* 0x009896800000895d */ /* 0x004fea0003900000 */
[----:B------:R-:W2:Y:S02]  /*94c0*/  @!P0 SYNCS.PHASECHK.TRANS64 P0, [R0+URZ+0xb0], R5 ;  /* 0x0000b005000085a7 */ /* 0x000ea400080010ff */
[----:B--2---:R-:W-:Y:S05]  /*94d0*/  @!P0 BRA `(.L_x_139) ;  /* 0xfffffffc00f08947 */ /* 0x004fea000383ffff */
[----:B------:R-:W-:Y:S05]  /*94e0*/  BRA `(.L_x_140) ;  /* 0xffffff9000cc7947 */ /* 0x000fea000383ffff */
.L_x_44:
[----:B-1----:R1:W2:Y:S02]  /*94f0*/  SYNCS.PHASECHK.TRANS64.TRYWAIT P1, [R0+URZ+0xa0], R4 ;  /* 0x0000a004000075a7 */ /* 0x0022a400080211ff */
[----:B--2---:R-:W-:Y:S05]  /*9500*/  @!P1 NANOSLEEP.SYNCS 0x989680 ;  /* 0x009896800000995d */ /* 0x004fea0003900000 */
[----:B------:R-:W2:Y:S02]  /*9510*/  @!P1 SYNCS.PHASECHK.TRANS64 P1, [R0+URZ+0xa0], R4 ;  /* 0x0000a004000095a7 */ /* 0x000ea400080210ff */
[----:B--2---:R-:W-:Y:S05]  /*9520*/  @!P1 BRA `(.L_x_44) ;  /* 0xfffffffc00f09947 */ /* 0x004fea000383ffff */
[----:B------:R-:W-:Y:S05]  /*9530*/  BRA `(.L_x_141) ;  /* 0xffffff9000fc7947 */ /* 0x000fea000383ffff */
.L_x_47:
[----:B------:R-:W-:-:S07]  /*9540*/  MOV R0, UR5 ;  /* 0x0000000500007c02 */ /* 0x000fce0008000f00 */
.L_x_142:
[----:B-1----:R1:W2:Y:S02]  /*9550*/  SYNCS.PHASECHK.TRANS64.TRYWAIT P0, [R0+URZ+0xb0], R2 ;  /* 0x0000b002000075a7 */ /* 0x0022a400080011ff */
[----:B--2---:R-:W-:Y:S05]  /*9560*/  @!P0 NANOSLEEP.SYNCS 0x989680 ;  /* 0x009896800000895d */ /* 0x004fea0003900000 */
[----:B------:R-:W2:Y:S02]  /*9570*/  @!P0 SYNCS.PHASECHK.TRANS64 P0, [R0+URZ+0xb0], R2 ;  /* 0x0000b002000085a7 */ /* 0x000ea400080010ff */
[----:B--2---:R-:W-:Y:S05]  /*9580*/  @!P0 BRA `(.L_x_142) ;  /* 0xfffffffc00f08947 */ /* 0x004fea000383ffff */
[----:B------:R-:W-:Y:S05]  /*9590*/  BRA `(.L_x_46) ;  /* 0xffffff9400507947 */ /* 0x000fea000383ffff */
.L_x_54:
[----:B-1----:R1:W2:Y:S02]  /*95a0*/  SYNCS.PHASECHK.TRANS64.TRYWAIT P1, [R0+URZ+0xa0], R2 ;  /* 0x0000a002000075a7 */ /* 0x0022a400080211ff */
[----:B--2---:R-:W-:Y:S05]  /*95b0*/  @!P1 NANOSLEEP.SYNCS 0x989680 ;  /* 0x009896800000995d */ /* 0x004fea0003900000 */
[----:B------:R-:W2:Y:S02]  /*95c0*/  @!P1 SYNCS.PHASECHK.TRANS64 P1, [R0+URZ+0xa0], R2 ;  /* 0x0000a002000095a7 */ /* 0x000ea400080210ff */
[----:B--2---:R-:W-:Y:S05]  /*95d0*/  @!P1 BRA `(.L_x_54) ;  /* 0xfffffffc00f09947 */ /* 0x004fea000383ffff */
[----:B------:R-:W-:Y:S05]  /*95e0*/  BRA `(.L_x_143) ;  /* 0xffffff9800c07947 */ /* 0x000fea000383ffff */
.L_x_55:
[----:B------:R-:W-:-:S07]  /*95f0*/  MOV R2, UR7 ;  /* 0x0000000700027c02 */ /* 0x000fce0008000f00 */
.L_x_144:
[----:B-1----:R1:W2:Y:S02]  /*9600*/  SYNCS.PHASECHK.TRANS64.TRYWAIT P0, [R2+URZ+0xe0], R0 ;  /* 0x0000e000020075a7 */ /* 0x0022a400080011ff */
[----:B--2---:R-:W-:Y:S05]  /*9610*/  @!P0 NANOSLEEP.SYNCS 0x989680 ;  /* 0x009896800000895d */ /* 0x004fea0003900000 */
[----:B------:R-:W2:Y:S02]  /*9620*/  @!P0 SYNCS.PHASECHK.TRANS64 P0, [R2+URZ+0xe0], R0 ;  /* 0x0000e000020085a7 */ /* 0x000ea400080010ff */
[----:B--2---:R-:W-:Y:S05]  /*9630*/  @!P0 BRA `(.L_x_144) ;  /* 0xfffffffc00f08947 */ /* 0x004fea000383ffff */
[----:B------:R-:W-:Y:S05]  /*9640*/  BRA `(.L_x_145) ;  /* 0xffffff9c00107947 */ /* 0x000fea000383ffff */
.L_x_58:
[----:B------:R-:W-:Y:S07]  /*9650*/  MOV R0, UR6 ;  /* 0x0000000600007c02 */ /* 0x000fee0008000f00 */
.L_x_146:
[----:B-1----:R1:W2:Y:S02]  /*9660*/  SYNCS.PHASECHK.TRANS64.TRYWAIT P0, [R0+URZ], R2 ;  /* 0x00000002000075a7 */ /* 0x0022a400080011ff */
[----:B--2---:R-:W-:Y:S05]  /*9670*/  @!P0 NANOSLEEP.SYNCS 0x989680 ;  /* 0x009896800000895d */ /* 0x004fea0003900000 */
[----:B------:R-:W2:Y:S02]  /*9680*/  @!P0 SYNCS.PHASECHK.TRANS64 P0, [R0+URZ], R2 ;  /* 0x00000002000085a7 */ /* 0x000ea400080010ff */
[----:B--2---:R-:W-:Y:S05]  /*9690*/  @!P0 BRA `(.L_x_146) ;  /* 0xfffffffc00f08947 */ /* 0x004fea000383ffff */
[----:B------:R-:W-:Y:S05]  /*96a0*/  BRA `(.L_x_57) ;  /* 0xffffff9c002c7947 */ /* 0x000fea000383ffff */
.L_x_61:
[----:B------:R-:W-:-:S07]  /*96b0*/  MOV R0, UR6 ;  /* 0x0000000600007c02 */ /* 0x000fce0008000f00 */
.L_x_147:
[----:B--2---:R2:W4:Y:S02]  /*96c0*/  SYNCS.PHASECHK.TRANS64.TRYWAIT P0, [R0+URZ], R2 ;  /* 0x00000002000075a7 */ /* 0x00452400080011ff */
[----:B----4-:R-:W-:Y:S05]  /*96d0*/  @!P0 NANOSLEEP.SYNCS 0x989680 ;  /* 0x009896800000895d */ /* 0x010fea0003900000 */
[----:B------:R-:W4:Y:S02]  /*96e0*/  @!P0 SYNCS.PHASECHK.TRANS64 P0, [R0+URZ], R2 ;  /* 0x00000002000085a7 */ /* 0x000f2400080010ff */
[----:B----4-:R-:W-:Y:S05]  /*96f0*/  @!P0 BRA `(.L_x_147) ;  /* 0xfffffffc00f08947 */ /* 0x010fea000383ffff */
[----:B------:R-:W-:Y:S05]  /*9700*/  BRA `(.L_x_148) ;  /* 0xffffffa000087947 */ /* 0x000fea000383ffff */
.L_x_62:
[----:B------:R-:W-:-:S07]  /*9710*/  MOV R0, UR6 ;  /* 0x0000000600007c02 */ /* 0x000fce0008000f00 */
.L_x_149:
[----:B-1----:R1:W2:Y:S02]  /*9720*/  SYNCS.PHASECHK.TRANS64.TRYWAIT P0, [R0+URZ], R3 ;  /* 0x00000003000075a7 */ /* 0x0022a400080011ff */
[----:B--2---:R-:W-:Y:S05]  /*9730*/  @!P0 NANOSLEEP.SYNCS 0x989680 ;  /* 0x009896800000895d */ /* 0x004fea0003900000 */
[----:B------:R-:W2:Y:S02]  /*9740*/  @!P0 SYNCS.PHASECHK.TRANS64 P0, [R0+URZ], R3 ;  /* 0x00000003000085a7 */ /* 0x000ea400080010ff */
[----:B--2---:R-:W-:Y:S05]  /*9750*/  @!P0 BRA `(.L_x_149) ;  /* 0xfffffffc00f08947 */ /* 0x004fea000383ffff */
[----:B------:R-:W-:Y:S05]  /*9760*/  BRA `(.L_x_150) ;  /* 0xffffffa000147947 */ /* 0x000fea000383ffff */
.L_x_63:
[----:B------:R-:W-:-:S07]  /*9770*/  MOV R0, UR6 ;  /* 0x0000000600007c02 */ /* 0x000fce0008000f00 */
.L_x_151:
[----:B-1----:R1:W2:Y:S02]  /*9780*/  SYNCS.PHASECHK.TRANS64.TRYWAIT P0, [R0+URZ], R3 ;  /* 0x00000003000075a7 */ /* 0x0022a400080011ff */
[----:B--2---:R-:W-:Y:S05]  /*9790*/  @!P0 NANOSLEEP.SYNCS 0x989680 ;  /* 0x009896800000895d */ /* 0x004fea0003900000 */
[----:B------:R-:W2:Y:S02]  /*97a0*/  @!P0 SYNCS.PHASECHK.TRANS64 P0, [R0+URZ], R3 ;  /* 0x00000003000085a7 */ /* 0x000ea400080010ff */
[----:B--2---:R-:W-:Y:S05]  /*97b0*/  @!P0 BRA `(.L_x_151) ;  /* 0xfffffffc00f08947 */ /* 0x004fea000383ffff */
[----:B------:R-:W-:Y:S05]  /*97c0*/  BRA `(.L_x_152) ;  /* 0xffffffa000207947 */ /* 0x000fea000383ffff */
.L_x_64:
[----:B-1----:R-:W-:-:S07]  /*97d0*/  MOV R0, UR7 ;  /* 0x0000000700007c02 */ /* 0x002fce0008000f00 */
.L_x_153:
[----:B-1----:R1:W2:Y:S02]  /*97e0*/  SYNCS.PHASECHK.TRANS64.TRYWAIT P0, [R0+URZ], R2 ;  /* 0x00000002000075a7 */ /* 0x0022a400080011ff */
[----:B--2---:R-:W-:Y:S05]  /*97f0*/  @!P0 NANOSLEEP.SYNCS 0x989680 ;  /* 0x009896800000895d */ /* 0x004fea0003900000 */
[----:B------:R-:W2:Y:S02]  /*9800*/  @!P0 SYNCS.PHASECHK.TRANS64 P0, [R0+URZ], R2 ;  /* 0x00000002000085a7 */ /* 0x000ea400080010ff */
[----:B--2---:R-:W-:Y:S05]  /*9810*/  @!P0 BRA `(.L_x_153) ;  /* 0xfffffffc00f08947 */ /* 0x004fea000383ffff */
[----:B------:R-:W-:Y:S05]  /*9820*/  BRA `(.L_x_154) ;  /* 0xffffffa0002c7947 */ /* 0x000fea000383ffff */
.L_x_69:
[----:B--2---:R2:W3:Y:S02]  /*9830*/  SYNCS.PHASECHK.TRANS64.TRYWAIT P0, [R0+URZ+0xa0], R2 ;  /* 0x0000a002000075a7 */ /* 0x0044e400080011ff */
[----:B---3--:R-:W-:Y:S05]  /*9840*/  @!P0 NANOSLEEP.SYNCS 0x989680 ;  /* 0x009896800000895d */ /* 0x008fea0003900000 */
[----:B------:R-:W3:Y:S02]  /*9850*/  @!P0 SYNCS.PHASECHK.TRANS64 P0, [R0+URZ+0xa0], R2 ;  /* 0x0000a002000085a7 */ /* 0x000ee400080010ff */
[----:B---3--:R-:W-:Y:S05]  /*9860*/  @!P0 BRA `(.L_x_69) ;  /* 0xfffffffc00f08947 */ /* 0x008fea000383ffff */
[----:B------:R-:W-:Y:S05]  /*9870*/  BRA `(.L_x_155) ;  /* 0xffffffa400387947 */ /* 0x000fea000383ffff */
.L_x_72:
[----:B------:R-:W-:Y:S07]  /*9880*/  MOV R0, UR7 ;  /* 0x0000000700007c02 */ /* 0x000fee0008000f00 */
.L_x_156:
[----:B--2---:R2:W3:Y:S02]  /*9890*/  SYNCS.PHASECHK.TRANS64.TRYWAIT P0, [R0+URZ+0x98], R2 ;  /* 0x00009802000075a7 */ /* 0x0044e400080011ff */
[----:B---3--:R-:W-:Y:S05]  /*98a0*/  @!P0 NANOSLEEP.SYNCS 0x989680 ;  /* 0x009896800000895d */ /* 0x008fea0003900000 */
[----:B------:R-:W3:Y:S02]  /*98b0*/  @!P0 SYNCS.PHASECHK.TRANS64 P0, [R0+URZ+0x98], R2 ;  /* 0x00009802000085a7 */ /* 0x000ee400080010ff */
[----:B---3--:R-:W-:Y:S05]  /*98c0*/  @!P0 BRA `(.L_x_156) ;  /* 0xfffffffc00f08947 */ /* 0x008fea000383ffff */
[----:B------:R-:W-:Y:S05]  /*98d0*/  BRA `(.L_x_71) ;  /* 0xffffffa800187947 */ /* 0x000fea000383ffff */
.L_x_75:
[----:B------:R-:W-:Y:S07]  /*98e0*/  MOV R0, UR7 ;  /* 0x0000000700007c02 */ /* 0x000fee0008000f00 */
.L_x_157:
[----:B-1----:R1:W2:Y:S02]  /*98f0*/  SYNCS.PHASECHK.TRANS64.TRYWAIT P0, [R0+URZ+0x70], R14 ;  /* 0x0000700e000075a7 */ /* 0x0022a400080011ff */
[----:B--2---:R-:W-:Y:S05]  /*9900*/  @!P0 NANOSLEEP.SYNCS 0x989680 ;  /* 0x009896800000895d */ /* 0x004fea0003900000 */
[----:B------:R-:W2:Y:S02]  /*9910*/  @!P0 SYNCS.PHASECHK.TRANS64 P0, [R0+URZ+0x70], R14 ;  /* 0x0000700e000085a7 */ /* 0x000ea400080010ff */
[----:B--2---:R-:W-:Y:S05]  /*9920*/  @!P0 BRA `(.L_x_157) ;  /* 0xfffffffc00f08947 */ /* 0x004fea000383ffff */
[----:B------:R-:W-:Y:S05]  /*9930*/  BRA `(.L_x_158) ;  /* 0xffffffa800907947 */ /* 0x000fea000383ffff */
.L_x_76:
[----:B------:R-:W-:Y:S07]  /*9940*/  MOV R0, UR7 ;  /* 0x0000000700007c02 */ /* 0x000fee0008000f00 */
.L_x_159:
[----:B-1----:R1:W2:Y:S02]  /*9950*/  SYNCS.PHASECHK.TRANS64.TRYWAIT P0, [R0+URZ+0x78], R14 ;  /* 0x0000780e000075a7 */ /* 0x0022a400080011ff */
[----:B--2---:R-:W-:Y:S05]  /*9960*/  @!P0 NANOSLEEP.SYNCS 0x989680 ;  /* 0x009896800000895d */ /* 0x004fea0003900000 */
[----:B------:R-:W2:Y:S02]  /*9970*/  @!P0 SYNCS.PHASECHK.TRANS64 P0, [R0+URZ+0x78], R14 ;  /* 0x0000780e000085a7 */ /* 0x000ea400080010ff */
[----:B--2---:R-:W-:Y:S05]  /*9980*/  @!P0 BRA `(.L_x_159) ;  /* 0xfffffffc00f08947 */ /* 0x004fea000383ffff */
[----:B------:R-:W-:Y:S05]  /*9990*/  BRA `(.L_x_160) ;  /* 0xffffffa800c87947 */ /* 0x000fea000383ffff */
.L_x_77:
[----:B------:R-:W-:Y:S07]  /*99a0*/  MOV R0, UR7 ;  /* 0x0000000700007c02 */ /* 0x000fee0008000f00 */
.L_x_161:
[----:B-1----:R1:W2:Y:S02]  /*99b0*/  SYNCS.PHASECHK.TRANS64.TRYWAIT P0, [R0+URZ+0x80], R14 ;  /* 0x0000800e000075a7 */ /* 0x0022a400080011ff */
[----:B--2---:R-:W-:Y:S05]  /*99c0*/  @!P0 NANOSLEEP.SYNCS 0x989680 ;  /* 0x009896800000895d */ /* 0x004fea0003900000 */
[----:B------:R-:W2:Y:S02]  /*99d0*/  @!P0 SYNCS.PHASECHK.TRANS64 P0, [R0+URZ+0x80], R14 ;  /* 0x0000800e000085a7 */ /* 0x000ea400080010ff */
[----:B--2---:R-:W-:Y:S05]  /*99e0*/  @!P0 BRA `(.L_x_161) ;  /* 0xfffffffc00f08947 */ /* 0x004fea000383ffff */
[----:B------:R-:W-:Y:S05]  /*99f0*/  BRA `(.L_x_162) ;  /* 0xffffffac000c7947 */ /* 0x000fea000383ffff */
.L_x_78:
[----:B------:R-:W-:Y:S07]  /*9a00*/  MOV R0, UR7 ;  /* 0x0000000700007c02 */ /* 0x000fee0008000f00 */
.L_x_163:
[----:B-1----:R1:W2:Y:S02]  /*9a10*/  SYNCS.PHASECHK.TRANS64.TRYWAIT P0, [R0+URZ+0x88], R14 ;  /* 0x0000880e000075a7 */ /* 0x0022a400080011ff */
[----:B--2---:R-:W-:Y:S05]  /*9a20*/  @!P0 NANOSLEEP.SYNCS 0x989680 ;  /* 0x009896800000895d */ /* 0x004fea0003900000 */
[----:B------:R-:W2:Y:S02]  /*9a30*/  @!P0 SYNCS.PHASECHK.TRANS64 P0, [R0+URZ+0x88], R14 ;  /* 0x0000880e000085a7 */ /* 0x000ea400080010ff */
[----:B--2---:R-:W-:Y:S05]  /*9a40*/  @!P0 BRA `(.L_x_163) ;  /* 0xfffffffc00f08947 */ /* 0x004fea000383ffff */
[----:B------:R-:W-:Y:S05]  /*9a50*/  BRA `(.L_x_164) ;  /* 0xffffffac00907947 */ /* 0x000fea000383ffff */
.L_x_80:
[----:B------:R-:W-:-:S07]  /*9a60*/  MOV R0, UR7 ;  /* 0x0000000700007c02 */ /* 0x000fce0008000f00 */
.L_x_165:
[----:B-1----:R1:W3:Y:S02]  /*9a70*/  SYNCS.PHASECHK.TRANS64.TRYWAIT P0, [R0+URZ+0x70], R2 ;  /* 0x00007002000075a7 */ /* 0x0022e400080011ff */
[----:B---3--:R-:W-:Y:S05]  /*9a80*/  @!P0 NANOSLEEP.SYNCS 0x989680 ;  /* 0x009896800000895d */ /* 0x008fea0003900000 */
[----:B------:R-:W3:Y:S02]  /*9a90*/  @!P0 SYNCS.PHASECHK.TRANS64 P0, [R0+URZ+0x70], R2 ;  /* 0x00007002000085a7 */ /* 0x000ee400080010ff */
[----:B---3--:R-:W-:Y:S05]  /*9aa0*/  @!P0 BRA `(.L_x_165) ;  /* 0xfffffffc00f08947 */ /* 0x008fea000383ffff */
[----:B------:R-:W-:Y:S05]  /*9ab0*/  BRA `(.L_x_166) ;  /* 0xffffffb000007947 */ /* 0x000fea000383ffff */
.L_x_81:
[----:B-1----:R-:W-:-:S07]  /*9ac0*/  MOV R0, UR7 ;  /* 0x0000000700007c02 */ /* 0x002fce0008000f00 */
.L_x_167:
[----:B-1----:R1:W3:Y:S02]  /*9ad0*/  SYNCS.PHASECHK.TRANS64.TRYWAIT P0, [R0+URZ+0x78], R2 ;  /* 0x00007802000075a7 */ /* 0x0022e400080011ff */
[----:B---3--:R-:W-:Y:S05]  /*9ae0*/  @!P0 NANOSLEEP.SYNCS 0x989680 ;  /* 0x009896800000895d */ /* 0x008fea0003900000 */
[----:B------:R-:W3:Y:S02]  /*9af0*/  @!P0 SYNCS.PHASECHK.TRANS64 P0, [R0+URZ+0x78], R2 ;  /* 0x00007802000085a7 */ /* 0x000ee400080010ff */
[----:B---3--:R-:W-:Y:S05]  /*9b00*/  @!P0 BRA `(.L_x_167) ;  /* 0xfffffffc00f08947 */ /* 0x008fea000383ffff */
[----:B------:R-:W-:Y:S05]  /*9b10*/  BRA `(.L_x_168) ;  /* 0xffffffac00f07947 */ /* 0x000fea000383ffff */
.L_x_82:
[----:B-1----:R-:W-:-:S07]  /*9b20*/  MOV R0, UR7 ;  /* 0x0000000700007c02 */ /* 0x002fce0008000f00 */
.L_x_169:
[----:B-1----:R1:W3:Y:S02]  /*9b30*/  SYNCS.PHASECHK.TRANS64.TRYWAIT P0, [R0+URZ+0x80], R2 ;  /* 0x00008002000075a7 */ /* 0x0022e400080011ff */
[----:B---3--:R-:W-:Y:S05]  /*9b40*/  @!P0 NANOSLEEP.SYNCS 0x989680 ;  /* 0x009896800000895d */ /* 0x008fea0003900000 */
[----:B------:R-:W3:Y:S02]  /*9b50*/  @!P0 SYNCS.PHASECHK.TRANS64 P0, [R0+URZ+0x80], R2 ;  /* 0x00008002000085a7 */ /* 0x000ee400080010ff */
[----:B---3--:R-:W-:Y:S05]  /*9b60*/  @!P0 BRA `(.L_x_169) ;  /* 0xfffffffc00f08947 */ /* 0x008fea000383ffff */
[----:B------:R-:W-:Y:S05]  /*9b70*/  BRA `(.L_x_170) ;  /* 0xffffffac00e07947 */ /* 0x000fea000383ffff */
.L_x_84:
[----:B--2---:R2:W4:Y:S02]  /*9b80*/  SYNCS.PHASECHK.TRANS64.TRYWAIT P0, [R0+URZ+0xa0], R2 ;  /* 0x0000a002000075a7 */ /* 0x00452400080011ff */
[----:B----4-:R-:W-:Y:S05]  /*9b90*/  @!P0 NANOSLEEP.SYNCS 0x989680 ;  /* 0x009896800000895d */ /* 0x010fea0003900000 */
[----:B------:R-:W4:Y:S02]  /*9ba0*/  @!P0 SYNCS.PHASECHK.TRANS64 P0, [R0+URZ+0xa0], R2 ;  /* 0x0000a002000085a7 */ /* 0x000f2400080010ff */
[----:B----4-:R-:W-:Y:S05]  /*9bb0*/  @!P0 BRA `(.L_x_84) ;  /* 0xfffffffc00f08947 */ /* 0x010fea000383ffff */
[----:B------:R-:W-:Y:S05]  /*9bc0*/  BRA `(.L_x_171) ;  /* 0xffffffb000ac7947 */ /* 0x000fea000383ffff */
.L_x_95:
[----:B-1----:R1:W3:Y:S02]  /*9bd0*/  SYNCS.PHASECHK.TRANS64.TRYWAIT P1, [R2+URZ+0x50], R0 ;  /* 0x00005000020075a7 */ /* 0x0022e400080211ff */
[----:B---3--:R-:W-:Y:S05]  /*9be0*/  @!P1 NANOSLEEP.SYNCS 0x989680 ;  /* 0x009896800000995d */ /* 0x008fea0003900000 */
[----:B------:R-:W3:Y:S02]  /*9bf0*/  @!P1 SYNCS.PHASECHK.TRANS64 P1, [R2+URZ+0x50], R0 ;  /* 0x00005000020095a7 */ /* 0x000ee400080210ff */
[----:B---3--:R-:W-:Y:S05]  /*9c00*/  @!P1 BRA `(.L_x_95) ;  /* 0xfffffffc00f09947 */ /* 0x008fea000383ffff */
[----:B------:R-:W-:Y:S05]  /*9c10*/  BRA `(.L_x_94) ;  /* 0xffffffbc00c47947 */ /* 0x000fea000383ffff */
.L_x_97:
[----:B-1----:R1:W2:Y:S02]  /*9c20*/  SYNCS.PHASECHK.TRANS64.TRYWAIT P0, [R113+URZ+0xc0], R3 ;  /* 0x0000c003710075a7 */ /* 0x0022a400080011ff */
[----:B--2---:R-:W-:Y:S05]  /*9c30*/  @!P0 NANOSLEEP.SYNCS 0x989680 ;  /* 0x009896800000895d */ /* 0x004fea0003900000 */
[----:B------:R-:W2:Y:S02]  /*9c40*/  @!P0 SYNCS.PHASECHK.TRANS64 P0, [R113+URZ+0xc0], R3 ;  /* 0x0000c003710085a7 */ /* 0x000ea400080010ff */
[----:B--2---:R-:W-:Y:S05]  /*9c50*/  @!P0 BRA `(.L_x_97) ;  /* 0xfffffffc00f08947 */ /* 0x004fea000383ffff */
[----:B------:R-:W-:Y:S05]  /*9c60*/  BRA `(.L_x_96) ;  /* 0xffffffc000187947 */ /* 0x000fea000383ffff */
.L_x_105:
[----:B--2---:R2:W3:Y:S02]  /*9c70*/  SYNCS.PHASECHK.TRANS64.TRYWAIT P0, [R0+URZ+0x50], R3 ;  /* 0x00005003000075a7 */ /* 0x0044e400080011ff */
[----:B---3--:R-:W-:Y:S05]  /*9c80*/  @!P0 NANOSLEEP.SYNCS 0x989680 ;  /* 0x009896800000895d */ /* 0x008fea0003900000 */
[----:B------:R-:W3:Y:S02]  /*9c90*/  @!P0 SYNCS.PHASECHK.TRANS64 P0, [R0+URZ+0x50], R3 ;  /* 0x00005003000085a7 */ /* 0x000ee400080010ff */
[----:B---3--:R-:W-:Y:S05]  /*9ca0*/  @!P0 BRA `(.L_x_105) ;  /* 0xfffffffc00f08947 */ /* 0x008fea000383ffff */
[----:B------:R-:W-:Y:S05]  /*9cb0*/  BRA `(.L_x_104) ;  /* 0xffffffcc00087947 */ /* 0x000fea000383ffff */
.L_x_113:
[----:B--2---:R2:W3:Y:S02]  /*9cc0*/  SYNCS.PHASECHK.TRANS64.TRYWAIT P0, [R0+URZ+0x50], R4 ;  /* 0x00005004000075a7 */ /* 0x0044e400080011ff */
[----:B---3--:R-:W-:Y:S05]  /*9cd0*/  @!P0 NANOSLEEP.SYNCS 0x989680 ;  /* 0x009896800000895d */ /* 0x008fea0003900000 */
[----:B------:R-:W3:Y:S02]  /*9ce0*/  @!P0 SYNCS.PHASECHK.TRANS64 P0, [R0+URZ+0x50], R4 ;  /* 0x00005004000085a7 */ /* 0x000ee400080010ff */
[----:B---3--:R-:W-:Y:S05]  /*9cf0*/  @!P0 BRA `(.L_x_113) ;  /* 0xfffffffc00f08947 */ /* 0x008fea000383ffff */
[----:B------:R-:W-:Y:S05]  /*9d00*/  BRA `(.L_x_112) ;  /* 0xffffffd8004c7947 */ /* 0x000fea000383ffff */
.L_x_121:
[----:B--2---:R2:W3:Y:S02]  /*9d10*/  SYNCS.PHASECHK.TRANS64.TRYWAIT P0, [R0+URZ+0x50], R4 ;  /* 0x00005004000075a7 */ /* 0x0044e400080011ff */
[----:B---3--:R-:W-:Y:S05]  /*9d20*/  @!P0 NANOSLEEP.SYNCS 0x989680 ;  /* 0x009896800000895d */ /* 0x008fea0003900000 */
[----:B------:R-:W3:Y:S02]  /*9d30*/  @!P0 SYNCS.PHASECHK.TRANS64 P0, [R0+URZ+0x50], R4 ;  /* 0x00005004000085a7 */ /* 0x000ee400080010ff */
[----:B---3--:R-:W-:Y:S05]  /*9d40*/  @!P0 BRA `(.L_x_121) ;  /* 0xfffffffc00f08947 */ /* 0x008fea000383ffff */
[----:B------:R-:W-:Y:S05]  /*9d50*/  BRA `(.L_x_120) ;  /* 0xffffffe4009c7947 */ /* 0x000fea000383ffff */
        .weak           $__internal_0_$__cuda_sm10x_tcgen05_guardrail_trap_col_being_dealloced_not_returned_by_alloc
        .type           $__internal_0_$__cuda_sm10x_tcgen05_guardrail_trap_col_being_dealloced_not_returned_by_alloc,@function
        .size           $__internal_0_$__cuda_sm10x_tcgen05_guardrail_trap_col_being_dealloced_not_returned_by_alloc,($__internal_1_$__cuda_sm10x_tcgen05_guardrail_trap_phase_invalid_during_alloc - $__internal_0_$__cuda_sm10x_tcgen05_guardrail_trap_col_being_dealloced_not_returned_by_alloc)
$__internal_0_$__cuda_sm10x_tcgen05_guardrail_trap_col_being_dealloced_not_returned_by_alloc:
[----:B------:R-:W-:Y:S05]  /*9d60*/  BPT.TRAP 0x1 ;  /* 0x000000040000795c */ /* 0x000fea0000300000 */
[----:B------:R-:W-:-:S04]  /*9d70*/  HFMA2 R3, -RZ, RZ, 0, 0 ;  /* 0x00000000ff037431 */ /* 0x000fc800000001ff */
[----:B------:R-:W-:Y:S05]  /*9d80*/  RET.REL.NODEC R2 `(_ZN7cutlass13device_kernelINS_4gemm6kernel13GemmUniversalIN4cute5tupleIJiiiiEEENS1_10collective13CollectiveMmaINS1_35MainloopSm100TmaUmmaWarpSpecializedILi5ELi2ELi4ENS5_IJNS4_1CILi1EEESB_SB_EEEEENS5_IJNSA_ILi64EEENSA_ILi256EEENSA_ILi128EEEEEENS_12float_e5m2_tENS5_IJlSB_lEEESI_NS5_IJSB_llEEENS4_8TiledMMAINS4_8MMA_AtomIJNS4_10MMA_TraitsINS4_19SM100_MMA_F8F6F4_SSEJSI_SI_fSE_SF_NS4_17integral_constantINS4_4UMMA5MajorELSR_0EEENSP_ISR_LSR_1EEENSP_INSQ_7ScaleInELSU_0EEESV_EEEEEENS4_6LayoutISC_NS5_IJNSA_ILi0EEESZ_SZ_EEEEENS5_IJNS4_10UnderscoreES12_S12_EEEEENS4_13SM90_TMA_LOADENS4_14ComposedLayoutINS4_7SwizzleILi3ELi4ELi3EEENS4_18smem_ptr_flag_bitsILi8EEENSY_INS5_IJNSA_ILi8EEESG_EEENS5_IJSG_SB_EEEEEEEvNS4_8identityES15_NS16_IS18_S1A_NSY_INS5_IJSG_S1B_EEENS5_IJSB_SG_EEEEEEEvS1G_EENS_8epilogue10collective18CollectiveEpilogueINS1M_23Sm100TmaWarpSpecializedILi4ELi2ELi32ELb0ELb0EEEJSH_NS5_IJNSY_ISE_SB_EES1R_EEESI_SJ_SI_SJ_NS1M_6fusion15FusionCallbacksIS1Q_NS1T_17LinearCombinationISI_fSI_fLNS_15FloatRoundStyleE2EEESH_S1S_JEEENS4_5SM1004TMEM4LOAD26SM100_TMEM_LOAD_16dp32b32xES15_NS16_INS17_ILi2ELi4ELi3EEES1A_NSY_INS5_IJS1B_SE_EEENS5_IJSE_SB_EEEEEEENS4_39AutoVectorizingCopyWithAssumedAlignmentILi128EEENS4_14SM90_TMA_STOREES27_S29_S29_EEEvvEEEEvNT_6ParamsE) ;  /* 0xffffff60029c7950 */ /* 0x000fea0003c3ffff */
        .weak           $__internal_1_$__cuda_sm10x_tcgen05_guardrail_trap_phase_invalid_during_alloc
        .type           $__internal_1_$__cuda_sm10x_tcgen05_guardrail_trap_phase_invalid_during_alloc,@function
        .size           $__internal_1_$__cuda_sm10x_tcgen05_guardrail_trap_phase_invalid_during_alloc,($__internal_2_$__cuda_sm10x_tcgen05_guardrail_trap_unallocated_columns_being_dealloced - $__internal_1_$__cuda_sm10x_tcgen05_guardrail_trap_phase_invalid_during_alloc)
$__internal_1_$__cuda_sm10x_tcgen05_guardrail_trap_phase_invalid_during_alloc:
[----:B------:R-:W-:Y:S05]  /*9d90*/  BPT.TRAP 0x1 ;  /* 0x000000040000795c */ /* 0x000fea0000300000 */
[----:B------:R-:W-:-:S04]  /*9da0*/  MOV R3, 0x0 ;  /* 0x0000000000037802 */ /* 0x000fc80000000f00 */
[----:B------:R-:W-:Y:S05]  /*9db0*/  RET.REL.NODEC R2 `(_ZN7cutlass13device_kernelINS_4gemm6kernel13GemmUniversalIN4cute5tupleIJiiiiEEENS1_10collective13CollectiveMmaINS1_35MainloopSm100TmaUmmaWarpSpecializedILi5ELi2ELi4ENS5_IJNS4_1CILi1EEESB_SB_EEEEENS5_IJNSA_ILi64EEENSA_ILi256EEENSA_ILi128EEEEEENS_12float_e5m2_tENS5_IJlSB_lEEESI_NS5_IJSB_llEEENS4_8TiledMMAINS4_8MMA_AtomIJNS4_10MMA_TraitsINS4_19SM100_MMA_F8F6F4_SSEJSI_SI_fSE_SF_NS4_17integral_constantINS4_4UMMA5MajorELSR_0EEENSP_ISR_LSR_1EEENSP_INSQ_7ScaleInELSU_0EEESV_EEEEEENS4_6LayoutISC_NS5_IJNSA_ILi0EEESZ_SZ_EEEEENS5_IJNS4_10UnderscoreES12_S12_EEEEENS4_13SM90_TMA_LOADENS4_14ComposedLayoutINS4_7SwizzleILi3ELi4ELi3EEENS4_18smem_ptr_flag_bitsILi8EEENSY_INS5_IJNSA_ILi8EEESG_EEENS5_IJSG_SB_EEEEEEEvNS4_8identityES15_NS16_IS18_S1A_NSY_INS5_IJSG_S1B_EEENS5_IJSB_SG_EEEEEEEvS1G_EENS_8epilogue10collective18CollectiveEpilogueINS1M_23Sm100TmaWarpSpecializedILi4ELi2ELi32ELb0ELb0EEEJSH_NS5_IJNSY_ISE_SB_EES1R_EEESI_SJ_SI_SJ_NS1M_6fusion15FusionCallbacksIS1Q_NS1T_17LinearCombinationISI_fSI_fLNS_15FloatRoundStyleE2EEESH_S1S_JEEENS4_5SM1004TMEM4LOAD26SM100_TMEM_LOAD_16dp32b32xES15_NS16_INS17_ILi2ELi4ELi3EEES1A_NSY_INS5_IJS1B_SE_EEENS5_IJSE_SB_EEEEEEENS4_39AutoVectorizingCopyWithAssumedAlignmentILi128EEENS4_14SM90_TMA_STOREES27_S29_S29_EEEvvEEEEvNT_6ParamsE) ;  /* 0xffffff6002907950 */ /* 0x000fea0003c3ffff */
        .weak           $__internal_2_$__cuda_sm10x_tcgen05_guardrail_trap_unallocated_columns_being_dealloced
        .type           $__internal_2_$__cuda_sm10x_tcgen05_guardrail_trap_unallocated_columns_being_dealloced,@function
        .size           $__internal_2_$__cuda_sm10x_tcgen05_guardrail_trap_unallocated_columns_being_dealloced,(.L_x_173 - $__internal_2_$__cuda_sm10x_tcgen05_guardrail_trap_unallocated_columns_being_dealloced)
$__internal_2_$__cuda_sm10x_tcgen05_guardrail_trap_unallocated_columns_being_dealloced:
[----:B------:R-:W-:Y:S05]  /*9dc0*/  BPT.TRAP 0x1 ;  /* 0x000000040000795c */ /* 0x000fea0000300000 */
[----:B------:R-:W-:-:S04]  /*9dd0*/  HFMA2 R3, -RZ, RZ, 0, 0 ;  /* 0x00000000ff037431 */ /* 0x000fc800000001ff */
[----:B------:R-:W-:Y:S05]  /*9de0*/  RET.REL.NODEC R2 `(_ZN7cutlass13device_kernelINS_4gemm6kernel13GemmUniversalIN4cute5tupleIJiiiiEEENS1_10collective13CollectiveMmaINS1_35MainloopSm100TmaUmmaWarpSpecializedILi5ELi2ELi4ENS5_IJNS4_1CILi1EEESB_SB_EEEEENS5_IJNSA_ILi64EEENSA_ILi256EEENSA_ILi128EEEEEENS_12float_e5m2_tENS5_IJlSB_lEEESI_NS5_IJSB_llEEENS4_8TiledMMAINS4_8MMA_AtomIJNS4_10MMA_TraitsINS4_19SM100_MMA_F8F6F4_SSEJSI_SI_fSE_SF_NS4_17integral_constantINS4_4UMMA5MajorELSR_0EEENSP_ISR_LSR_1EEENSP_INSQ_7ScaleInELSU_0EEESV_EEEEEENS4_6LayoutISC_NS5_IJNSA_ILi0EEESZ_SZ_EEEEENS5_IJNS4_10UnderscoreES12_S12_EEEEENS4_13SM90_TMA_LOADENS4_14ComposedLayoutINS4_7SwizzleILi3ELi4ELi3EEENS4_18smem_ptr_flag_bitsILi8EEENSY_INS5_IJNSA_ILi8EEESG_EEENS5_IJSG_SB_EEEEEEEvNS4_8identityES15_NS16_IS18_S1A_NSY_INS5_IJSG_S1B_EEENS5_IJSB_SG_EEEEEEEvS1G_EENS_8epilogue10collective18CollectiveEpilogueINS1M_23Sm100TmaWarpSpecializedILi4ELi2ELi32ELb0ELb0EEEJSH_NS5_IJNSY_ISE_SB_EES1R_EEESI_SJ_SI_SJ_NS1M_6fusion15FusionCallbacksIS1Q_NS1T_17LinearCombinationISI_fSI_fLNS_15FloatRoundStyleE2EEESH_S1S_JEEENS4_5SM1004TMEM4LOAD26SM100_TMEM_LOAD_16dp32b32xES15_NS16_INS17_ILi2ELi4ELi3EEES1A_NSY_INS5_IJS1B_SE_EEENS5_IJSE_SB_EEEEEEENS4_39AutoVectorizingCopyWithAssumedAlignmentILi128EEENS4_14SM90_TMA_STOREES27_S29_S29_EEEvvEEEEvNT_6ParamsE) ;  /* 0xffffff6002847950 */ /* 0x000fea0003c3ffff */
.L_x_172:
[----:B------:R-:W-:-:S00]  /*9df0*/  BRA `(.L_x_172) ;  /* 0xfffffffc00fc7947 */ /* 0x000fc0000383ffff */
[----:B------:R-:W-:-:S00]  /*9e00*/  NOP ;  /* 0x0000000000007918 */ /* 0x000fc00000000000 */
[----:B------:R-:W-:-:S00]  /*9e10*/  NOP ;  /* 0x0000000000007918 */ /* 0x000fc00000000000 */
[----:B------:R-:W-:-:S00]  /*9e20*/  NOP ;  /* 0x0000000000007918 */ /* 0x000fc00000000000 */
[----:B------:R-:W-:-:S00]  /*9e30*/  NOP ;  /* 0x0000000000007918 */ /* 0x000fc00000000000 */
[----:B------:R-:W-:-:S00]  /*9e40*/  NOP ;  /* 0x0000000000007918 */ /* 0x000fc00000000000 */
[----:B------:R-:W-:-:S00]  /*9e50*/  NOP ;  /* 0x0000000000007918 */ /* 0x000fc00000000000 */
[----:B------:R-:W-:-:S00]  /*9e60*/  NOP ;  /* 0x0000000000007918 */ /* 0x000fc00000000000 */
[----:B------:R-:W-:-:S00]  /*9e70*/  NOP ;  /* 0x0000000000007918 */ /* 0x000fc00000000000 */
.L_x_173:


//--------------------- .nv.global.init           --------------------------
	.section	.nv.global.init,"aw",@progbits
.nv.global.init:
	.type		$str$27,@object
	.size		$str$27,($str$28 - $str$27)
$str$27:
        /*0000*/ 	.byte	0x28, 0x61, 0x64, 0x64, 0x72, 0x65, 0x73, 0x73, 0x20, 0x26, 0x20, 0x6d, 0x61, 0x73, 0x6b, 0x29
        /*0010*/ 	.byte	0x20, 0x3d, 0x3d, 0x20, 0x30, 0x00
	.type		$str$28,@object
	.size		$str$28,($str$26 - $str$28)
$str$28:
        /*0016*/ 	.byte	0x2f, 0x74, 0x6d, 0x70, 0x2f, 0x63, 0x75, 0x74, 0x6c, 0x61, 0x73, 0x73, 0x5f, 0x73, 0x77, 0x65
        /*0026*/ 	.byte	0x65, 0x70, 0x5f, 0x73, 0x72, 0x63, 0x2f, 0x69, 0x6e, 0x63, 0x6c, 0x75, 0x64, 0x65, 0x2f, 0x63
        /*0036*/ 	.byte	0x75, 0x74, 0x65, 0x2f, 0x70, 0x6f, 0x69, 0x6e, 0x74, 0x65, 0x72, 0x5f, 0x66, 0x6c, 0x61, 0x67
        /*0046*/ 	.byte	0x67, 0x65, 0x64, 0x2e, 0x68, 0x70, 0x70, 0x00
	.type		$str$26,@object
	.size		$str$26,($str$25 - $str$26)
$str$26:
        /*004e*/ 	.byte	0x2f, 0x74, 0x6d, 0x70, 0x2f, 0x63, 0x75, 0x74, 0x6c, 0x61, 0x73, 0x73, 0x5f, 0x73, 0x77, 0x65
        /*005e*/ 	.byte	0x65, 0x70, 0x5f, 0x73, 0x72, 0x63, 0x2f, 0x69, 0x6e, 0x63, 0x6c, 0x75, 0x64, 0x65, 0x2f, 0x63
        /*006e*/ 	.byte	0x75, 0x74, 0x65, 0x2f, 0x61, 0x74, 0x6f, 0x6d, 0x2f, 0x63, 0x6f, 0x70, 0x79, 0x5f, 0x74, 0x72
        /*007e*/ 	.byte	0x61, 0x69, 0x74, 0x73, 0x5f, 0x73, 0x6d, 0x31, 0x30, 0x30, 0x2e, 0x68, 0x70, 0x70, 0x00
	.type		$str$25,@object
	.size		$str$25,(__unnamed_1 - $str$25)
$str$25:
        /*008d*/ 	.byte	0x28, 0x28, 0x75, 0x69, 0x6e, 0x74, 0x33, 0x32, 0x5f, 0x74, 0x28, 0x74, 0x68, 0x72, 0x65, 0x61
        /*009d*/ 	.byte	0x64, 0x49, 0x64, 0x78, 0x2e, 0x78, 0x29, 0x20, 0x2f, 0x20, 0x33, 0x32, 0x29, 0x20, 0x25, 0x20
        /*00ad*/ 	.byte	0x34, 0x29, 0x20, 0x3d, 0x3d, 0x20, 0x28, 0x28, 0x28, 0x74, 0x6d, 0x65, 0x6d, 0x5f, 0x61, 0x64
        /*00bd*/ 	.byte	0x64, 0x72, 0x20, 0x3e, 0x3e, 0x20, 0x31, 0x36, 0x29, 0x20, 0x2f, 0x20, 0x33, 0x32, 0x29, 0x20
        /*00cd*/ 	.byte	0x25, 0x20, 0x34, 0x29, 0x00
	.type		__unnamed_1,@object
	.size		__unnamed_1,(__unnamed_2 - __unnamed_1)
__unnamed_1:
        /*00d2*/ 	.byte	0x61, 0x75, 0x74, 0x6f, 0x20, 0x63, 0x75, 0x74, 0x65, 0x3a, 0x3a, 0x61, 0x73, 0x5f, 0x70, 0x6f
        /* <DEDUP_REMOVED lines=24> */
        /*0262*/ 	.byte	0x3c, 0x34, 0x30, 0x39, 0x36, 0x3e, 0x3e, 0x3e, 0x3e, 0x5d, 0x00
	.type		__unnamed_2,@object
	.size		__unnamed_2,(__unnamed_3 - __unnamed_2)
__unnamed_2:
        /* <DEDUP_REMOVED lines=26> */
	.type		__unnamed_3,@object
	.size		__unnamed_3,(.L_3 - __unnamed_3)
__unnamed_3:
        /* <DEDUP_REMOVED lines=40> */
        /*0688*/ 	.byte	0x74, 0x65, 0x3a, 0x3a, 0x43, 0x3c, 0x30, 0x3e, 0x3e, 0x3e, 0x3e, 0x5d, 0x00
.L_3:


//--------------------- .nv.shared._ZN7cutlass13device_kernelINS_4gemm6kernel13GemmUniversalIN4cute5tupleIJiiiiEEENS1_10collective13CollectiveMmaINS1_35MainloopSm100TmaUmmaWarpSpecializedILi5ELi2ELi4ENS5_IJNS4_1CILi1EEESB_SB_EEEEENS5_IJNSA_ILi64EEENSA_ILi256EEENSA_ILi128EEEEEENS_12float_e5m2_tENS5_IJlSB_lEEESI_NS5_IJSB_llEEENS4_8TiledMMAINS4_8MMA_AtomIJNS4_10MMA_TraitsINS4_19SM100_MMA_F8F6F4_SSEJSI_SI_fSE_SF_NS4_17integral_constantINS4_4UMMA5MajorELSR_0EEENSP_ISR_LSR_1EEENSP_INSQ_7ScaleInELSU_0EEESV_EEEEEENS4_6LayoutISC_NS5_IJNSA_ILi0EEESZ_SZ_EEEEENS5_IJNS4_10UnderscoreES12_S12_EEEEENS4_13SM90_TMA_LOADENS4_14ComposedLayoutINS4_7SwizzleILi3ELi4ELi3EEENS4_18smem_ptr_flag_bitsILi8EEENSY_INS5_IJNSA_ILi8EEESG_EEENS5_IJSG_SB_EEEEEEEvNS4_8identityES15_NS16_IS18_S1A_NSY_INS5_IJSG_S1B_EEENS5_IJSB_SG_EEEEEEEvS1G_EENS_8epilogue10collective18CollectiveEpilogueINS1M_23Sm100TmaWarpSpecializedILi4ELi2ELi32ELb0ELb0EEEJSH_NS5_IJNSY_ISE_SB_EES1R_EEESI_SJ_SI_SJ_NS1M_6fusion15FusionCallbacksIS1Q_NS1T_17LinearCombinationISI_fSI_fLNS_15FloatRoundStyleE2EEESH_S1S_JEEENS4_5SM1004TMEM4LOAD26SM100_TMEM_LOAD_16dp32b32xES15_NS16_INS17_ILi2ELi4ELi3EEES1A_NSY_INS5_IJS1B_SE_EEENS5_IJSE_SB_EEEEEEENS4_39AutoVectorizingCopyWithAssumedAlignmentILi128EEENS4_14SM90_TMA_STOREES27_S29_S29_EEEvvEEEEvNT_6ParamsE --------------------------
	.section	.nv.shared._ZN7cutlass13device_kernelINS_4gemm6kernel13GemmUniversalIN4cute5tupleIJiiiiEEENS1_10collective13CollectiveMmaINS1_35MainloopSm100TmaUmmaWarpSpecializedILi5ELi2ELi4ENS5_IJNS4_1CILi1EEESB_SB_EEEEENS5_IJNSA_ILi64EEENSA_ILi256EEENSA_ILi128EEEEEENS_12float_e5m2_tENS5_IJlSB_lEEESI_NS5_IJSB_llEEENS4_8TiledMMAINS4_8MMA_AtomIJNS4_10MMA_TraitsINS4_19SM100_MMA_F8F6F4_SSEJSI_SI_fSE_SF_NS4_17integral_constantINS4_4UMMA5MajorELSR_0EEENSP_ISR_LSR_1EEENSP_INSQ_7ScaleInELSU_0EEESV_EEEEEENS4_6LayoutISC_NS5_IJNSA_ILi0EEESZ_SZ_EEEEENS5_IJNS4_10UnderscoreES12_S12_EEEEENS4_13SM90_TMA_LOADENS4_14ComposedLayoutINS4_7SwizzleILi3ELi4ELi3EEENS4_18smem_ptr_flag_bitsILi8EEENSY_INS5_IJNSA_ILi8EEESG_EEENS5_IJSG_SB_EEEEEEEvNS4_8identityES15_NS16_IS18_S1A_NSY_INS5_IJSG_S1B_EEENS5_IJSB_SG_EEEEEEEvS1G_EENS_8epilogue10collective18CollectiveEpilogueINS1M_23Sm100TmaWarpSpecializedILi4ELi2ELi32ELb0ELb0EEEJSH_NS5_IJNSY_ISE_SB_EES1R_EEESI_SJ_SI_SJ_NS1M_6fusion15FusionCallbacksIS1Q_NS1T_17LinearCombinationISI_fSI_fLNS_15FloatRoundStyleE2EEESH_S1S_JEEENS4_5SM1004TMEM4LOAD26SM100_TMEM_LOAD_16dp32b32xES15_NS16_INS17_ILi2ELi4ELi3EEES1A_NSY_INS5_IJS1B_SE_EEENS5_IJSE_SB_EEEEEEENS4_39AutoVectorizingCopyWithAssumedAlignmentILi128EEENS4_14SM90_TMA_STOREES27_S29_S29_EEEvvEEEEvNT_6ParamsE,"aw",@nobits
	.sectionflags	@""
	.align	16
	.zero		1024


//--------------------- .nv.shared.reserved.0     --------------------------
	.section	.nv.shared.reserved.0,"aw",@nobits
	.weak		__nv_reservedSMEM_offset_0_alias
	.size		__nv_reservedSMEM_offset_0_alias, 0, 64
	.other		__nv_reservedSMEM_offset_0_alias,@"STO_CUDA_RESERVED_SHARED STV_DEFAULT"
__nv_reservedSMEM_offset_0_alias:
	.zero		0
.nv.shared.reserved.0:
	.zero		64
	.weak		__nv_reservedSMEM_tcgen05_partition
	.type		__nv_reservedSMEM_tcgen05_partition,@object
	.size		__nv_reservedSMEM_tcgen05_partition,(.L_0 - __nv_reservedSMEM_tcgen05_partition)
__nv_reservedSMEM_tcgen05_partition:
	.zero		32
.L_0:


//--------------------- .nv.global                --------------------------
	.section	.nv.global,"aw",@nobits
.nv.global:
	.type		_ZN40_INTERNAL_96cc4b17_4_k_cu_f6732528_320264cute1_E,@object
	.size		_ZN40_INTERNAL_96cc4b17_4_k_cu_f6732528_320264cute1_E,(_ZN40_INTERNAL_96cc4b17_4_k_cu_f6732528_320264cuda3std3__45__cpo6cbeginE - _ZN40_INTERNAL_96cc4b17_4_k_cu_f6732528_320264cute1_E)
_ZN40_INTERNAL_96cc4b17_4_k_cu_f6732528_320264cute1_E:
	.zero		1
	.type		_ZN40_INTERNAL_96cc4b17_4_k_cu_f6732528_320264cuda3std3__45__cpo6cbeginE,@object
	.size		_ZN40_INTERNAL_96cc4b17_4_k_cu_f6732528_320264cuda3std3__45__cpo6cbeginE,(_ZN40_INTERNAL_96cc4b17_4_k_cu_f6732528_320264cuda3std3__48in_placeE - _ZN40_INTERNAL_96cc4b17_4_k_cu_f6732528_320264cuda3std3__45__cpo6cbeginE)
_ZN40_INTERNAL_96cc4b17_4_k_cu_f6732528_320264cuda3std3__45__cpo6cbeginE:
	.zero		1
	.type		_ZN40_INTERNAL_96cc4b17_4_k_cu_f6732528_320264cuda3std3__48in_placeE,@object
	.size		_ZN40_INTERNAL_96cc4b17_4_k_cu_f6732528_320264cuda3std3__48in_placeE,(_ZN40_INTERNAL_96cc4b17_4_k_cu_f6732528_320264cuda3std6ranges3__45__cpo9iter_moveE - _ZN40_INTERNAL_96cc4b17_4_k_cu_f6732528_320264cuda3std3__48in_placeE)
_ZN40_INTERNAL_96cc4b17_4_k_cu_f6732528_320264cuda3std3__48in_placeE:
	.zero		1
	.type		_ZN40_INTERNAL_96cc4b17_4_k_cu_f6732528_320264cuda3std6ranges3__45__cpo9iter_moveE,@object
	.size		_ZN40_INTERNAL_96cc4b17_4_k_cu_f6732528_320264cuda3std6ranges3__45__cpo9iter_moveE,(_ZN40_INTERNAL_96cc4b17_4_k_cu_f6732528_320264cuda3std3__45__cpo5beginE - _ZN40_INTERNAL_96cc4b17_4_k_cu_f6732528_320264cuda3std6ranges3__45__cpo9iter_moveE)
_ZN40_INTERNAL_96cc4b17_4_k_cu_f6732528_320264cuda3std6ranges3__45__cpo9iter_moveE:
	.zero		1
	.type		_ZN40_INTERNAL_96cc4b17_4_k_cu_f6732528_320264cuda3std3__45__cpo5beginE,@object
	.size		_ZN40_INTERNAL_96cc4b17_4_k_cu_f6732528_320264cuda3std3__45__cpo5beginE,(_ZN40_INTERNAL_96cc4b17_4_k_cu_f6732528_320264cuda3std3__442_GLOBAL__N__96cc4b17_4_k_cu_f6732528_320266ignoreE - _ZN40_INTERNAL_96cc4b17_4_k_cu_f6732528_320264cuda3std3__45__cpo5beginE)
_ZN40_INTERNAL_96cc4b17_4_k_cu_f6732528_320264cuda3std3__45__cpo5beginE:
	.zero		1
	.type		_ZN40_INTERNAL_96cc4b17_4_k_cu_f6732528_320264cuda3std3__442_GLOBAL__N__96cc4b17_4_k_cu_f6732528_320266ignoreE,@object
	.size		_ZN40_INTERNAL_96cc4b17_4_k_cu_f6732528_320264cuda3std3__442_GLOBAL__N__96cc4b17_4_k_cu_f6732528_320266ignoreE,(_ZN40_INTERNAL_96cc4b17_4_k_cu_f6732528_320264cute7productE - _ZN40_INTERNAL_96cc4b17_4_k_cu_f6732528_320264cuda3std3__442_GLOBAL__N__96cc4b17_4_k_cu_f6732528_320266ignoreE)
_ZN40_INTERNAL_96cc4b17_4_k_cu_f6732528_320264cuda3std3__442_GLOBAL__N__96cc4b17_4_k_cu_f6732528_320266ignoreE:
	.zero		1
	.type		_ZN40_INTERNAL_96cc4b17_4_k_cu_f6732528_320264cute7productE,@object
	.size		_ZN40_INTERNAL_96cc4b17_4_k_cu_f6732528_320264cute7productE,(_ZN40_INTERNAL_96cc4b17_4_k_cu_f6732528_320264cuda3std3__45__cpo3endE - _ZN40_INTERNAL_96cc4b17_4_k_cu_f6732528_320264cute7productE)
_ZN40_INTERNAL_96cc4b17_4_k_cu_f6732528_320264cute7productE:
	.zero		1
	.type		_ZN40_INTERNAL_96cc4b17_4_k_cu_f6732528_320264cuda3std3__45__cpo3endE,@object
	.size		_ZN40_INTERNAL_96cc4b17_4_k_cu_f6732528_320264cuda3std3__45__cpo3endE,(_ZN40_INTERNAL_96cc4b17_4_k_cu_f6732528_320264cuda3std3__419piecewise_constructE - _ZN40_INTERNAL_96cc4b17_4_k_cu_f6732528_320264cuda3std3__45__cpo3endE)
_ZN40_INTERNAL_96cc4b17_4_k_cu_f6732528_320264cuda3std3__45__cpo3endE:
	.zero		1
	.type		_ZN40_INTERNAL_96cc4b17_4_k_cu_f6732528_320264cuda3std3__419piecewise_constructE,@object
	.size		_ZN40_INTERNAL_96cc4b17_4_k_cu_f6732528_320264cuda3std3__419piecewise_constructE,(_ZN40_INTERNAL_96cc4b17_4_k_cu_f6732528_320264cuda3std3__45__cpo4cendE - _ZN40_INTERNAL_96cc4b17_4_k_cu_f6732528_320264cuda3std3__419piecewise_constructE)
_ZN40_INTERNAL_96cc4b17_4_k_cu_f6732528_320264cuda3std3__419piecewise_constructE:
	.zero		1
	.type		_ZN40_INTERNAL_96cc4b17_4_k_cu_f6732528_320264cuda3std3__45__cpo4cendE,@object
	.size		_ZN40_INTERNAL_96cc4b17_4_k_cu_f6732528_320264cuda3std3__45__cpo4cendE,(_ZN40_INTERNAL_96cc4b17_4_k_cu_f6732528_320264cuda3std6ranges3__45__cpo4swapE - _ZN40_INTERNAL_96cc4b17_4_k_cu_f6732528_320264cuda3std3__45__cpo4cendE)
_ZN40_INTERNAL_96cc4b17_4_k_cu_f6732528_320264cuda3std3__45__cpo4cendE:
	.zero		1
	.type		_ZN40_INTERNAL_96cc4b17_4_k_cu_f6732528_320264cuda3std6ranges3__45__cpo4swapE,@object
	.size		_ZN40_INTERNAL_96cc4b17_4_k_cu_f6732528_320264cuda3std6ranges3__45__cpo4swapE,(.L_11 - _ZN40_INTERNAL_96cc4b17_4_k_cu_f6732528_320264cuda3std6ranges3__45__cpo4swapE)
_ZN40_INTERNAL_96cc4b17_4_k_cu_f6732528_320264cuda3std6ranges3__45__cpo4swapE:
	.zero		1
.L_11:


//--------------------- .nv.constant0._ZN7cutlass13device_kernelINS_4gemm6kernel13GemmUniversalIN4cute5tupleIJiiiiEEENS1_10collective13CollectiveMmaINS1_35MainloopSm100TmaUmmaWarpSpecializedILi5ELi2ELi4ENS5_IJNS4_1CILi1EEESB_SB_EEEEENS5_IJNSA_ILi64EEENSA_ILi256EEENSA_ILi128EEEEEENS_12float_e5m2_tENS5_IJlSB_lEEESI_NS5_IJSB_llEEENS4_8TiledMMAINS4_8MMA_AtomIJNS4_10MMA_TraitsINS4_19SM100_MMA_F8F6F4_SSEJSI_SI_fSE_SF_NS4_17integral_constantINS4_4UMMA5MajorELSR_0EEENSP_ISR_LSR_1EEENSP_INSQ_7ScaleInELSU_0EEESV_EEEEEENS4_6LayoutISC_NS5_IJNSA_ILi0EEESZ_SZ_EEEEENS5_IJNS4_10UnderscoreES12_S12_EEEEENS4_13SM90_TMA_LOADENS4_14ComposedLayoutINS4_7SwizzleILi3ELi4ELi3EEENS4_18smem_ptr_flag_bitsILi8EEENSY_INS5_IJNSA_ILi8EEESG_EEENS5_IJSG_SB_EEEEEEEvNS4_8identityES15_NS16_IS18_S1A_NSY_INS5_IJSG_S1B_EEENS5_IJSB_SG_EEEEEEEvS1G_EENS_8epilogue10collective18CollectiveEpilogueINS1M_23Sm100TmaWarpSpecializedILi4ELi2ELi32ELb0ELb0EEEJSH_NS5_IJNSY_ISE_SB_EES1R_EEESI_SJ_SI_SJ_NS1M_6fusion15FusionCallbacksIS1Q_NS1T_17LinearCombinationISI_fSI_fLNS_15FloatRoundStyleE2EEESH_S1S_JEEENS4_5SM1004TMEM4LOAD26SM100_TMEM_LOAD_16dp32b32xES15_NS16_INS17_ILi2ELi4ELi3EEES1A_NSY_INS5_IJS1B_SE_EEENS5_IJSE_SB_EEEEEEENS4_39AutoVectorizingCopyWithAssumedAlignmentILi128EEENS4_14SM90_TMA_STOREES27_S29_S29_EEEvvEEEEvNT_6ParamsE --------------------------
	.section	.nv.constant0._ZN7cutlass13device_kernelINS_4gemm6kernel13GemmUniversalIN4cute5tupleIJiiiiEEENS1_10collective13CollectiveMmaINS1_35MainloopSm100TmaUmmaWarpSpecializedILi5ELi2ELi4ENS5_IJNS4_1CILi1EEESB_SB_EEEEENS5_IJNSA_ILi64EEENSA_ILi256EEENSA_ILi128EEEEEENS_12float_e5m2_tENS5_IJlSB_lEEESI_NS5_IJSB_llEEENS4_8TiledMMAINS4_8MMA_AtomIJNS4_10MMA_TraitsINS4_19SM100_MMA_F8F6F4_SSEJSI_SI_fSE_SF_NS4_17integral_constantINS4_4UMMA5MajorELSR_0EEENSP_ISR_LSR_1EEENSP_INSQ_7ScaleInELSU_0EEESV_EEEEEENS4_6LayoutISC_NS5_IJNSA_ILi0EEESZ_SZ_EEEEENS5_IJNS4_10UnderscoreES12_S12_EEEEENS4_13SM90_TMA_LOADENS4_14ComposedLayoutINS4_7SwizzleILi3ELi4ELi3EEENS4_18smem_ptr_flag_bitsILi8EEENSY_INS5_IJNSA_ILi8EEESG_EEENS5_IJSG_SB_EEEEEEEvNS4_8identityES15_NS16_IS18_S1A_NSY_INS5_IJSG_S1B_EEENS5_IJSB_SG_EEEEEEEvS1G_EENS_8epilogue10collective18CollectiveEpilogueINS1M_23Sm100TmaWarpSpecializedILi4ELi2ELi32ELb0ELb0EEEJSH_NS5_IJNSY_ISE_SB_EES1R_EEESI_SJ_SI_SJ_NS1M_6fusion15FusionCallbacksIS1Q_NS1T_17LinearCombinationISI_fSI_fLNS_15FloatRoundStyleE2EEESH_S1S_JEEENS4_5SM1004TMEM4LOAD26SM100_TMEM_LOAD_16dp32b32xES15_NS16_INS17_ILi2ELi4ELi3EEES1A_NSY_INS5_IJS1B_SE_EEENS5_IJSE_SB_EEEEEEENS4_39AutoVectorizingCopyWithAssumedAlignmentILi128EEENS4_14SM90_TMA_STOREES27_S29_S29_EEEvvEEEEvNT_6ParamsE,"a",@progbits
	.sectionflags	@""
	.align	4
.nv.constant0._ZN7cutlass13device_kernelINS_4gemm6kernel13GemmUniversalIN4cute5tupleIJiiiiEEENS1_10collective13CollectiveMmaINS1_35MainloopSm100TmaUmmaWarpSpecializedILi5ELi2ELi4ENS5_IJNS4_1CILi1EEESB_SB_EEEEENS5_IJNSA_ILi64EEENSA_ILi256EEENSA_ILi128EEEEEENS_12float_e5m2_tENS5_IJlSB_lEEESI_NS5_IJSB_llEEENS4_8TiledMMAINS4_8MMA_AtomIJNS4_10MMA_TraitsINS4_19SM100_MMA_F8F6F4_SSEJSI_SI_fSE_SF_NS4_17integral_constantINS4_4UMMA5MajorELSR_0EEENSP_ISR_LSR_1EEENSP_INSQ_7ScaleInELSU_0EEESV_EEEEEENS4_6LayoutISC_NS5_IJNSA_ILi0EEESZ_SZ_EEEEENS5_IJNS4_10UnderscoreES12_S12_EEEEENS4_13SM90_TMA_LOADENS4_14ComposedLayoutINS4_7SwizzleILi3ELi4ELi3EEENS4_18smem_ptr_flag_bitsILi8EEENSY_INS5_IJNSA_ILi8EEESG_EEENS5_IJSG_SB_EEEEEEEvNS4_8identityES15_NS16_IS18_S1A_NSY_INS5_IJSG_S1B_EEENS5_IJSB_SG_EEEEEEEvS1G_EENS_8epilogue10collective18CollectiveEpilogueINS1M_23Sm100TmaWarpSpecializedILi4ELi2ELi32ELb0ELb0EEEJSH_NS5_IJNSY_ISE_SB_EES1R_EEESI_SJ_SI_SJ_NS1M_6fusion15FusionCallbacksIS1Q_NS1T_17LinearCombinationISI_fSI_fLNS_15FloatRoundStyleE2EEESH_S1S_JEEENS4_5SM1004TMEM4LOAD26SM100_TMEM_LOAD_16dp32b32xES15_NS16_INS17_ILi2ELi4ELi3EEES1A_NSY_INS5_IJS1B_SE_EEENS5_IJSE_SB_EEEEEEENS4_39AutoVectorizingCopyWithAssumedAlignmentILi128EEENS4_14SM90_TMA_STOREES27_S29_S29_EEEvvEEEEvNT_6ParamsE:
	.zero		2944


//--------------------- SYMBOLS --------------------------

	.type		.nv.reservedSmem.offset0,@object
	.size		.nv.reservedSmem.offset0,0x4
	.type		.nv.reservedSmem.cap,@object
	.size		.nv.reservedSmem.cap,0x4
	.type		__assertfail,@function
